//
// Generated by NVIDIA NVVM Compiler
//
// Compiler Build ID: CL-36424714
// Cuda compilation tools, release 13.0, V13.0.88
// Based on NVVM 20.0.0
//

.version 9.0
.target sm_100
.address_size 64

	// .globl	_Z9centroidsiPfS_Pii
.func  (.param .b64 func_retval0) __internal_accurate_pow
(
	.param .b64 __internal_accurate_pow_param_0
)
;
// _ZZ9centroidsiPfS_PiiE10s_centroid has been demoted
// _ZZ10maxs_intraiPiPfS0_S0_S_iE7s_point has been demoted
// _ZZ10maxs_intraiPiPfS0_S0_S_iE5s_pos has been demoted
// _ZZ10maxs_intraiPiPfS0_S0_S_iE6s_dist has been demoted

.visible .entry _Z9centroidsiPfS_Pii(
	.param .u32 _Z9centroidsiPfS_Pii_param_0,
	.param .u64 .ptr .align 1 _Z9centroidsiPfS_Pii_param_1,
	.param .u64 .ptr .align 1 _Z9centroidsiPfS_Pii_param_2,
	.param .u64 .ptr .align 1 _Z9centroidsiPfS_Pii_param_3,
	.param .u32 _Z9centroidsiPfS_Pii_param_4
)
{
	.reg .pred 	%p<44>;
	.reg .b32 	%r<207>;
	.reg .b32 	%f<90>;
	.reg .b64 	%rd<47>;
	// demoted variable
	.shared .align 4 .b8 _ZZ9centroidsiPfS_PiiE10s_centroid[10240];
	ld.param.u32 	%r77, [_Z9centroidsiPfS_Pii_param_0];
	ld.param.u64 	%rd3, [_Z9centroidsiPfS_Pii_param_1];
	ld.param.u64 	%rd4, [_Z9centroidsiPfS_Pii_param_2];
	ld.param.u64 	%rd5, [_Z9centroidsiPfS_Pii_param_3];
	ld.param.u32 	%r76, [_Z9centroidsiPfS_Pii_param_4];
	cvta.to.global.u64 	%rd1, %rd4;
	cvta.to.global.u64 	%rd2, %rd3;
	cvta.to.global.u64 	%rd6, %rd5;
	mov.u32 	%r1, %tid.x;
	mul.wide.s32 	%rd7, %r77, 4;
	add.s64 	%rd8, %rd6, %rd7;
	ld.global.u32 	%r2, [%rd8];
	mov.u32 	%r3, %ctaid.x;
	mov.u32 	%r196, %ntid.x;
	mad.lo.s32 	%r5, %r3, %r196, %r1;
	ld.global.u32 	%r6, [%rd8+4];
	setp.lt.s32 	%p1, %r76, 1;
	@%p1 bra 	$L__BB0_13;
	mul.lo.s32 	%r7, %r76, %r1;
	and.b32  	%r8, %r76, 15;
	setp.lt.u32 	%p2, %r76, 16;
	mov.b32 	%r186, 0;
	@%p2 bra 	$L__BB0_4;
	and.b32  	%r186, %r76, 2147483632;
	mov.b32 	%r184, 0;
$L__BB0_3:
	.pragma "nounroll";
	add.s32 	%r80, %r184, %r7;
	shl.b32 	%r81, %r80, 2;
	mov.u32 	%r82, _ZZ9centroidsiPfS_PiiE10s_centroid;
	add.s32 	%r83, %r82, %r81;
	mov.b32 	%r84, 0;
	st.shared.u32 	[%r83], %r84;
	st.shared.u32 	[%r83+4], %r84;
	st.shared.u32 	[%r83+8], %r84;
	st.shared.u32 	[%r83+12], %r84;
	st.shared.u32 	[%r83+16], %r84;
	st.shared.u32 	[%r83+20], %r84;
	st.shared.u32 	[%r83+24], %r84;
	st.shared.u32 	[%r83+28], %r84;
	st.shared.u32 	[%r83+32], %r84;
	st.shared.u32 	[%r83+36], %r84;
	st.shared.u32 	[%r83+40], %r84;
	st.shared.u32 	[%r83+44], %r84;
	st.shared.u32 	[%r83+48], %r84;
	st.shared.u32 	[%r83+52], %r84;
	st.shared.u32 	[%r83+56], %r84;
	st.shared.u32 	[%r83+60], %r84;
	add.s32 	%r184, %r184, 16;
	setp.ne.s32 	%p3, %r184, %r186;
	@%p3 bra 	$L__BB0_3;
$L__BB0_4:
	setp.eq.s32 	%p4, %r8, 0;
	@%p4 bra 	$L__BB0_13;
	and.b32  	%r13, %r76, 7;
	setp.lt.u32 	%p5, %r8, 8;
	@%p5 bra 	$L__BB0_7;
	add.s32 	%r85, %r186, %r7;
	shl.b32 	%r86, %r85, 2;
	mov.u32 	%r87, _ZZ9centroidsiPfS_PiiE10s_centroid;
	add.s32 	%r88, %r87, %r86;
	mov.b32 	%r89, 0;
	st.shared.u32 	[%r88], %r89;
	st.shared.u32 	[%r88+4], %r89;
	st.shared.u32 	[%r88+8], %r89;
	st.shared.u32 	[%r88+12], %r89;
	st.shared.u32 	[%r88+16], %r89;
	st.shared.u32 	[%r88+20], %r89;
	st.shared.u32 	[%r88+24], %r89;
	st.shared.u32 	[%r88+28], %r89;
	add.s32 	%r186, %r186, 8;
$L__BB0_7:
	setp.eq.s32 	%p6, %r13, 0;
	@%p6 bra 	$L__BB0_13;
	and.b32  	%r16, %r76, 3;
	setp.lt.u32 	%p7, %r13, 4;
	@%p7 bra 	$L__BB0_10;
	add.s32 	%r90, %r186, %r7;
	shl.b32 	%r91, %r90, 2;
	mov.u32 	%r92, _ZZ9centroidsiPfS_PiiE10s_centroid;
	add.s32 	%r93, %r92, %r91;
	mov.b32 	%r94, 0;
	st.shared.u32 	[%r93], %r94;
	st.shared.u32 	[%r93+4], %r94;
	st.shared.u32 	[%r93+8], %r94;
	st.shared.u32 	[%r93+12], %r94;
	add.s32 	%r186, %r186, 4;
$L__BB0_10:
	setp.eq.s32 	%p8, %r16, 0;
	@%p8 bra 	$L__BB0_13;
	mov.b32 	%r189, 0;
	mov.u32 	%r98, _ZZ9centroidsiPfS_PiiE10s_centroid;
$L__BB0_12:
	.pragma "nounroll";
	add.s32 	%r96, %r186, %r7;
	shl.b32 	%r97, %r96, 2;
	add.s32 	%r99, %r98, %r97;
	mov.b32 	%r100, 0;
	st.shared.u32 	[%r99], %r100;
	add.s32 	%r186, %r186, 1;
	add.s32 	%r189, %r189, 1;
	setp.ne.s32 	%p9, %r189, %r16;
	@%p9 bra 	$L__BB0_12;
$L__BB0_13:
	setp.lt.s32 	%p10, %r76, 1;
	bar.sync 	0;
	sub.s32 	%r101, %r6, %r2;
	setp.ge.s32 	%p11, %r5, %r101;
	or.pred  	%p12, %p11, %p10;
	@%p12 bra 	$L__BB0_26;
	add.s32 	%r103, %r2, %r5;
	mul.lo.s32 	%r23, %r103, %r76;
	mul.lo.s32 	%r24, %r76, %r1;
	and.b32  	%r25, %r76, 15;
	setp.lt.u32 	%p13, %r76, 16;
	mov.b32 	%r192, 0;
	@%p13 bra 	$L__BB0_17;
	and.b32  	%r192, %r76, 2147483632;
	mov.b32 	%r190, 0;
$L__BB0_16:
	.pragma "nounroll";
	add.s32 	%r105, %r190, %r23;
	mul.wide.s32 	%rd9, %r105, 4;
	add.s64 	%rd10, %rd1, %rd9;
	ld.global.f32 	%f1, [%rd10];
	add.s32 	%r106, %r190, %r24;
	shl.b32 	%r107, %r106, 2;
	mov.u32 	%r108, _ZZ9centroidsiPfS_PiiE10s_centroid;
	add.s32 	%r109, %r108, %r107;
	st.shared.f32 	[%r109], %f1;
	ld.global.f32 	%f2, [%rd10+4];
	st.shared.f32 	[%r109+4], %f2;
	ld.global.f32 	%f3, [%rd10+8];
	st.shared.f32 	[%r109+8], %f3;
	ld.global.f32 	%f4, [%rd10+12];
	st.shared.f32 	[%r109+12], %f4;
	ld.global.f32 	%f5, [%rd10+16];
	st.shared.f32 	[%r109+16], %f5;
	ld.global.f32 	%f6, [%rd10+20];
	st.shared.f32 	[%r109+20], %f6;
	ld.global.f32 	%f7, [%rd10+24];
	st.shared.f32 	[%r109+24], %f7;
	ld.global.f32 	%f8, [%rd10+28];
	st.shared.f32 	[%r109+28], %f8;
	ld.global.f32 	%f9, [%rd10+32];
	st.shared.f32 	[%r109+32], %f9;
	ld.global.f32 	%f10, [%rd10+36];
	st.shared.f32 	[%r109+36], %f10;
	ld.global.f32 	%f11, [%rd10+40];
	st.shared.f32 	[%r109+40], %f11;
	ld.global.f32 	%f12, [%rd10+44];
	st.shared.f32 	[%r109+44], %f12;
	ld.global.f32 	%f13, [%rd10+48];
	st.shared.f32 	[%r109+48], %f13;
	ld.global.f32 	%f14, [%rd10+52];
	st.shared.f32 	[%r109+52], %f14;
	ld.global.f32 	%f15, [%rd10+56];
	st.shared.f32 	[%r109+56], %f15;
	ld.global.f32 	%f16, [%rd10+60];
	st.shared.f32 	[%r109+60], %f16;
	add.s32 	%r190, %r190, 16;
	setp.ne.s32 	%p14, %r190, %r192;
	@%p14 bra 	$L__BB0_16;
$L__BB0_17:
	setp.eq.s32 	%p15, %r25, 0;
	@%p15 bra 	$L__BB0_26;
	and.b32  	%r30, %r76, 7;
	setp.lt.u32 	%p16, %r25, 8;
	@%p16 bra 	$L__BB0_20;
	add.s32 	%r110, %r192, %r23;
	mul.wide.s32 	%rd11, %r110, 4;
	add.s64 	%rd12, %rd1, %rd11;
	ld.global.f32 	%f17, [%rd12];
	add.s32 	%r111, %r192, %r24;
	shl.b32 	%r112, %r111, 2;
	mov.u32 	%r113, _ZZ9centroidsiPfS_PiiE10s_centroid;
	add.s32 	%r114, %r113, %r112;
	st.shared.f32 	[%r114], %f17;
	ld.global.f32 	%f18, [%rd12+4];
	st.shared.f32 	[%r114+4], %f18;
	ld.global.f32 	%f19, [%rd12+8];
	st.shared.f32 	[%r114+8], %f19;
	ld.global.f32 	%f20, [%rd12+12];
	st.shared.f32 	[%r114+12], %f20;
	ld.global.f32 	%f21, [%rd12+16];
	st.shared.f32 	[%r114+16], %f21;
	ld.global.f32 	%f22, [%rd12+20];
	st.shared.f32 	[%r114+20], %f22;
	ld.global.f32 	%f23, [%rd12+24];
	st.shared.f32 	[%r114+24], %f23;
	ld.global.f32 	%f24, [%rd12+28];
	st.shared.f32 	[%r114+28], %f24;
	add.s32 	%r192, %r192, 8;
$L__BB0_20:
	setp.eq.s32 	%p17, %r30, 0;
	@%p17 bra 	$L__BB0_26;
	and.b32  	%r33, %r76, 3;
	setp.lt.u32 	%p18, %r30, 4;
	@%p18 bra 	$L__BB0_23;
	add.s32 	%r115, %r192, %r23;
	mul.wide.s32 	%rd13, %r115, 4;
	add.s64 	%rd14, %rd1, %rd13;
	ld.global.f32 	%f25, [%rd14];
	add.s32 	%r116, %r192, %r24;
	shl.b32 	%r117, %r116, 2;
	mov.u32 	%r118, _ZZ9centroidsiPfS_PiiE10s_centroid;
	add.s32 	%r119, %r118, %r117;
	st.shared.f32 	[%r119], %f25;
	ld.global.f32 	%f26, [%rd14+4];
	st.shared.f32 	[%r119+4], %f26;
	ld.global.f32 	%f27, [%rd14+8];
	st.shared.f32 	[%r119+8], %f27;
	ld.global.f32 	%f28, [%rd14+12];
	st.shared.f32 	[%r119+12], %f28;
	add.s32 	%r192, %r192, 4;
$L__BB0_23:
	setp.eq.s32 	%p19, %r33, 0;
	@%p19 bra 	$L__BB0_26;
	mov.b32 	%r195, 0;
	mov.u32 	%r124, _ZZ9centroidsiPfS_PiiE10s_centroid;
$L__BB0_25:
	.pragma "nounroll";
	add.s32 	%r121, %r192, %r23;
	mul.wide.s32 	%rd15, %r121, 4;
	add.s64 	%rd16, %rd1, %rd15;
	ld.global.f32 	%f29, [%rd16];
	add.s32 	%r122, %r192, %r24;
	shl.b32 	%r123, %r122, 2;
	add.s32 	%r125, %r124, %r123;
	st.shared.f32 	[%r125], %f29;
	add.s32 	%r192, %r192, 1;
	add.s32 	%r195, %r195, 1;
	setp.ne.s32 	%p20, %r195, %r33;
	@%p20 bra 	$L__BB0_25;
$L__BB0_26:
	bar.sync 	0;
	setp.lt.u32 	%p21, %r196, 2;
	@%p21 bra 	$L__BB0_41;
	mul.lo.s32 	%r40, %r76, %r1;
	and.b32  	%r41, %r76, 7;
	add.s32 	%r42, %r41, -1;
	and.b32  	%r43, %r76, 3;
	and.b32  	%r44, %r76, 2147483640;
	and.b32  	%r45, %r76, 1;
	neg.s32 	%r46, %r44;
	shl.b32 	%r126, %r40, 2;
	mov.u32 	%r127, _ZZ9centroidsiPfS_PiiE10s_centroid;
	add.s32 	%r128, %r126, %r127;
	add.s32 	%r47, %r128, 16;
	shl.b32 	%r48, %r76, 2;
$L__BB0_28:
	mov.u32 	%r49, %r196;
	setp.lt.s32 	%p22, %r76, 1;
	shr.u32 	%r196, %r49, 1;
	setp.ge.u32 	%p23, %r1, %r196;
	or.pred  	%p24, %p23, %p22;
	@%p24 bra 	$L__BB0_40;
	setp.lt.u32 	%p25, %r76, 8;
	add.s32 	%r51, %r196, %r1;
	mul.lo.s32 	%r52, %r51, %r76;
	mov.b32 	%r201, 0;
	@%p25 bra 	$L__BB0_32;
	mad.lo.s32 	%r131, %r48, %r51, %r127;
	add.s32 	%r197, %r131, 16;
	mov.u32 	%r198, %r47;
	mov.u32 	%r199, %r46;
$L__BB0_31:
	.pragma "nounroll";
	ld.shared.f32 	%f30, [%r198+-16];
	ld.shared.f32 	%f31, [%r197+-16];
	add.f32 	%f32, %f30, %f31;
	st.shared.f32 	[%r198+-16], %f32;
	ld.shared.f32 	%f33, [%r198+-12];
	ld.shared.f32 	%f34, [%r197+-12];
	add.f32 	%f35, %f33, %f34;
	st.shared.f32 	[%r198+-12], %f35;
	ld.shared.f32 	%f36, [%r198+-8];
	ld.shared.f32 	%f37, [%r197+-8];
	add.f32 	%f38, %f36, %f37;
	st.shared.f32 	[%r198+-8], %f38;
	ld.shared.f32 	%f39, [%r198+-4];
	ld.shared.f32 	%f40, [%r197+-4];
	add.f32 	%f41, %f39, %f40;
	st.shared.f32 	[%r198+-4], %f41;
	ld.shared.f32 	%f42, [%r198];
	ld.shared.f32 	%f43, [%r197];
	add.f32 	%f44, %f42, %f43;
	st.shared.f32 	[%r198], %f44;
	ld.shared.f32 	%f45, [%r198+4];
	ld.shared.f32 	%f46, [%r197+4];
	add.f32 	%f47, %f45, %f46;
	st.shared.f32 	[%r198+4], %f47;
	ld.shared.f32 	%f48, [%r198+8];
	ld.shared.f32 	%f49, [%r197+8];
	add.f32 	%f50, %f48, %f49;
	st.shared.f32 	[%r198+8], %f50;
	ld.shared.f32 	%f51, [%r198+12];
	ld.shared.f32 	%f52, [%r197+12];
	add.f32 	%f53, %f51, %f52;
	st.shared.f32 	[%r198+12], %f53;
	add.s32 	%r199, %r199, 8;
	add.s32 	%r198, %r198, 32;
	add.s32 	%r197, %r197, 32;
	setp.ne.s32 	%p26, %r199, 0;
	mov.u32 	%r201, %r44;
	@%p26 bra 	$L__BB0_31;
$L__BB0_32:
	setp.eq.s32 	%p27, %r41, 0;
	@%p27 bra 	$L__BB0_40;
	setp.lt.u32 	%p28, %r42, 3;
	@%p28 bra 	$L__BB0_35;
	add.s32 	%r132, %r201, %r40;
	shl.b32 	%r133, %r132, 2;
	add.s32 	%r135, %r127, %r133;
	ld.shared.f32 	%f54, [%r135];
	add.s32 	%r136, %r201, %r52;
	shl.b32 	%r137, %r136, 2;
	add.s32 	%r138, %r127, %r137;
	ld.shared.f32 	%f55, [%r138];
	add.f32 	%f56, %f54, %f55;
	st.shared.f32 	[%r135], %f56;
	ld.shared.f32 	%f57, [%r135+4];
	ld.shared.f32 	%f58, [%r138+4];
	add.f32 	%f59, %f57, %f58;
	st.shared.f32 	[%r135+4], %f59;
	ld.shared.f32 	%f60, [%r135+8];
	ld.shared.f32 	%f61, [%r138+8];
	add.f32 	%f62, %f60, %f61;
	st.shared.f32 	[%r135+8], %f62;
	ld.shared.f32 	%f63, [%r135+12];
	ld.shared.f32 	%f64, [%r138+12];
	add.f32 	%f65, %f63, %f64;
	st.shared.f32 	[%r135+12], %f65;
	add.s32 	%r201, %r201, 4;
$L__BB0_35:
	setp.eq.s32 	%p29, %r43, 0;
	@%p29 bra 	$L__BB0_40;
	setp.eq.s32 	%p30, %r43, 1;
	@%p30 bra 	$L__BB0_38;
	add.s32 	%r139, %r201, %r40;
	shl.b32 	%r140, %r139, 2;
	add.s32 	%r142, %r127, %r140;
	ld.shared.f32 	%f66, [%r142];
	add.s32 	%r143, %r201, %r52;
	shl.b32 	%r144, %r143, 2;
	add.s32 	%r145, %r127, %r144;
	ld.shared.f32 	%f67, [%r145];
	add.f32 	%f68, %f66, %f67;
	st.shared.f32 	[%r142], %f68;
	ld.shared.f32 	%f69, [%r142+4];
	ld.shared.f32 	%f70, [%r145+4];
	add.f32 	%f71, %f69, %f70;
	st.shared.f32 	[%r142+4], %f71;
	add.s32 	%r201, %r201, 2;
$L__BB0_38:
	setp.eq.s32 	%p31, %r45, 0;
	@%p31 bra 	$L__BB0_40;
	add.s32 	%r146, %r201, %r40;
	shl.b32 	%r147, %r146, 2;
	add.s32 	%r149, %r127, %r147;
	ld.shared.f32 	%f72, [%r149];
	add.s32 	%r150, %r201, %r52;
	shl.b32 	%r151, %r150, 2;
	add.s32 	%r152, %r127, %r151;
	ld.shared.f32 	%f73, [%r152];
	add.f32 	%f74, %f72, %f73;
	st.shared.f32 	[%r149], %f74;
$L__BB0_40:
	bar.sync 	0;
	setp.gt.u32 	%p32, %r49, 3;
	@%p32 bra 	$L__BB0_28;
$L__BB0_41:
	setp.lt.s32 	%p33, %r76, 1;
	setp.ne.s32 	%p34, %r1, 0;
	or.pred  	%p35, %p34, %p33;
	@%p35 bra 	$L__BB0_53;
	mul.lo.s32 	%r65, %r76, %r3;
	add.s32 	%r154, %r76, -1;
	and.b32  	%r66, %r76, 7;
	setp.lt.u32 	%p36, %r154, 7;
	mov.b32 	%r205, 0;
	@%p36 bra 	$L__BB0_45;
	and.b32  	%r205, %r76, 2147483640;
	mov.b32 	%r203, 0;
$L__BB0_44:
	.pragma "nounroll";
	shl.b32 	%r156, %r203, 2;
	mov.u32 	%r157, _ZZ9centroidsiPfS_PiiE10s_centroid;
	add.s32 	%r158, %r157, %r156;
	ld.shared.f32 	%f75, [%r158];
	add.s32 	%r159, %r203, %r65;
	mul.wide.u32 	%rd17, %r159, 4;
	add.s64 	%rd18, %rd2, %rd17;
	st.global.f32 	[%rd18], %f75;
	ld.shared.f32 	%f76, [%r158+4];
	add.s32 	%r160, %r159, 1;
	mul.wide.u32 	%rd19, %r160, 4;
	add.s64 	%rd20, %rd2, %rd19;
	st.global.f32 	[%rd20], %f76;
	ld.shared.f32 	%f77, [%r158+8];
	add.s32 	%r161, %r159, 2;
	mul.wide.u32 	%rd21, %r161, 4;
	add.s64 	%rd22, %rd2, %rd21;
	st.global.f32 	[%rd22], %f77;
	ld.shared.f32 	%f78, [%r158+12];
	add.s32 	%r162, %r159, 3;
	mul.wide.u32 	%rd23, %r162, 4;
	add.s64 	%rd24, %rd2, %rd23;
	st.global.f32 	[%rd24], %f78;
	ld.shared.f32 	%f79, [%r158+16];
	add.s32 	%r163, %r159, 4;
	mul.wide.u32 	%rd25, %r163, 4;
	add.s64 	%rd26, %rd2, %rd25;
	st.global.f32 	[%rd26], %f79;
	ld.shared.f32 	%f80, [%r158+20];
	add.s32 	%r164, %r159, 5;
	mul.wide.u32 	%rd27, %r164, 4;
	add.s64 	%rd28, %rd2, %rd27;
	st.global.f32 	[%rd28], %f80;
	ld.shared.f32 	%f81, [%r158+24];
	add.s32 	%r165, %r159, 6;
	mul.wide.u32 	%rd29, %r165, 4;
	add.s64 	%rd30, %rd2, %rd29;
	st.global.f32 	[%rd30], %f81;
	ld.shared.f32 	%f82, [%r158+28];
	add.s32 	%r166, %r159, 7;
	mul.wide.u32 	%rd31, %r166, 4;
	add.s64 	%rd32, %rd2, %rd31;
	st.global.f32 	[%rd32], %f82;
	add.s32 	%r203, %r203, 8;
	setp.ne.s32 	%p37, %r203, %r205;
	@%p37 bra 	$L__BB0_44;
$L__BB0_45:
	setp.eq.s32 	%p38, %r66, 0;
	@%p38 bra 	$L__BB0_53;
	and.b32  	%r71, %r76, 3;
	setp.lt.u32 	%p39, %r66, 4;
	@%p39 bra 	$L__BB0_48;
	shl.b32 	%r167, %r205, 2;
	mov.u32 	%r168, _ZZ9centroidsiPfS_PiiE10s_centroid;
	add.s32 	%r169, %r168, %r167;
	ld.shared.f32 	%f83, [%r169];
	add.s32 	%r170, %r205, %r65;
	mul.wide.u32 	%rd33, %r170, 4;
	add.s64 	%rd34, %rd2, %rd33;
	st.global.f32 	[%rd34], %f83;
	ld.shared.f32 	%f84, [%r169+4];
	add.s32 	%r171, %r170, 1;
	mul.wide.u32 	%rd35, %r171, 4;
	add.s64 	%rd36, %rd2, %rd35;
	st.global.f32 	[%rd36], %f84;
	ld.shared.f32 	%f85, [%r169+8];
	add.s32 	%r172, %r170, 2;
	mul.wide.u32 	%rd37, %r172, 4;
	add.s64 	%rd38, %rd2, %rd37;
	st.global.f32 	[%rd38], %f85;
	ld.shared.f32 	%f86, [%r169+12];
	add.s32 	%r173, %r170, 3;
	mul.wide.u32 	%rd39, %r173, 4;
	add.s64 	%rd40, %rd2, %rd39;
	st.global.f32 	[%rd40], %f86;
	add.s32 	%r205, %r205, 4;
$L__BB0_48:
	setp.eq.s32 	%p40, %r71, 0;
	@%p40 bra 	$L__BB0_53;
	setp.eq.s32 	%p41, %r71, 1;
	@%p41 bra 	$L__BB0_51;
	shl.b32 	%r174, %r205, 2;
	mov.u32 	%r175, _ZZ9centroidsiPfS_PiiE10s_centroid;
	add.s32 	%r176, %r175, %r174;
	ld.shared.f32 	%f87, [%r176];
	add.s32 	%r177, %r205, %r65;
	mul.wide.u32 	%rd41, %r177, 4;
	add.s64 	%rd42, %rd2, %rd41;
	st.global.f32 	[%rd42], %f87;
	ld.shared.f32 	%f88, [%r176+4];
	add.s32 	%r178, %r177, 1;
	mul.wide.u32 	%rd43, %r178, 4;
	add.s64 	%rd44, %rd2, %rd43;
	st.global.f32 	[%rd44], %f88;
	add.s32 	%r205, %r205, 2;
$L__BB0_51:
	and.b32  	%r179, %r76, 1;
	setp.eq.b32 	%p42, %r179, 1;
	not.pred 	%p43, %p42;
	@%p43 bra 	$L__BB0_53;
	shl.b32 	%r180, %r205, 2;
	mov.u32 	%r181, _ZZ9centroidsiPfS_PiiE10s_centroid;
	add.s32 	%r182, %r181, %r180;
	ld.shared.f32 	%f89, [%r182];
	add.s32 	%r183, %r205, %r65;
	mul.wide.u32 	%rd45, %r183, 4;
	add.s64 	%rd46, %rd2, %rd45;
	st.global.f32 	[%rd46], %f89;
$L__BB0_53:
	ret;

}
	// .globl	_Z10maxs_intraiPiPfS0_S0_S_i
.visible .entry _Z10maxs_intraiPiPfS0_S0_S_i(
	.param .u32 _Z10maxs_intraiPiPfS0_S0_S_i_param_0,
	.param .u64 .ptr .align 1 _Z10maxs_intraiPiPfS0_S0_S_i_param_1,
	.param .u64 .ptr .align 1 _Z10maxs_intraiPiPfS0_S0_S_i_param_2,
	.param .u64 .ptr .align 1 _Z10maxs_intraiPiPfS0_S0_S_i_param_3,
	.param .u64 .ptr .align 1 _Z10maxs_intraiPiPfS0_S0_S_i_param_4,
	.param .u64 .ptr .align 1 _Z10maxs_intraiPiPfS0_S0_S_i_param_5,
	.param .u32 _Z10maxs_intraiPiPfS0_S0_S_i_param_6
)
{
	.reg .pred 	%p<98>;
	.reg .b32 	%r<282>;
	.reg .b32 	%f<97>;
	.reg .b64 	%rd<35>;
	.reg .b64 	%fd<92>;
	// demoted variable
	.shared .align 4 .b8 _ZZ10maxs_intraiPiPfS0_S0_S_iE7s_point[10320];
	// demoted variable
	.shared .align 4 .b8 _ZZ10maxs_intraiPiPfS0_S0_S_iE5s_pos[516];
	// demoted variable
	.shared .align 4 .b8 _ZZ10maxs_intraiPiPfS0_S0_S_iE6s_dist[516];
	ld.param.u32 	%r124, [_Z10maxs_intraiPiPfS0_S0_S_i_param_0];
	ld.param.u64 	%rd6, [_Z10maxs_intraiPiPfS0_S0_S_i_param_2];
	ld.param.u64 	%rd7, [_Z10maxs_intraiPiPfS0_S0_S_i_param_3];
	ld.param.u64 	%rd8, [_Z10maxs_intraiPiPfS0_S0_S_i_param_4];
	ld.param.u64 	%rd9, [_Z10maxs_intraiPiPfS0_S0_S_i_param_5];
	ld.param.u32 	%r125, [_Z10maxs_intraiPiPfS0_S0_S_i_param_6];
	cvta.to.global.u64 	%rd1, %rd8;
	cvta.to.global.u64 	%rd2, %rd7;
	cvta.to.global.u64 	%rd10, %rd9;
	mov.u32 	%r1, %tid.x;
	mul.wide.s32 	%rd11, %r124, 4;
	add.s64 	%rd12, %rd10, %rd11;
	ld.global.u32 	%r126, [%rd12];
	mov.u32 	%r2, %ctaid.x;
	mov.u32 	%r281, %ntid.x;
	mad.lo.s32 	%r4, %r2, %r281, %r1;
	ld.global.u32 	%r127, [%rd12+4];
	sub.s32 	%r5, %r127, %r126;
	add.s32 	%r6, %r126, %r4;
	shl.b32 	%r128, %r1, 2;
	mov.u32 	%r129, _ZZ10maxs_intraiPiPfS0_S0_S_iE5s_pos;
	add.s32 	%r7, %r129, %r128;
	st.shared.u32 	[%r7], %r6;
	mov.u32 	%r130, _ZZ10maxs_intraiPiPfS0_S0_S_iE6s_dist;
	add.s32 	%r8, %r130, %r128;
	mov.b32 	%r131, 0;
	st.shared.u32 	[%r8], %r131;
	setp.lt.s32 	%p2, %r125, 1;
	@%p2 bra 	$L__BB1_13;
	mul.lo.s32 	%r9, %r125, %r1;
	and.b32  	%r10, %r125, 15;
	setp.lt.u32 	%p3, %r125, 16;
	mov.b32 	%r251, 0;
	@%p3 bra 	$L__BB1_4;
	and.b32  	%r251, %r125, 2147483632;
	neg.s32 	%r249, %r251;
	shl.b32 	%r133, %r9, 2;
	mov.u32 	%r134, _ZZ10maxs_intraiPiPfS0_S0_S_iE7s_point;
	add.s32 	%r135, %r133, %r134;
	add.s32 	%r248, %r135, 32;
$L__BB1_3:
	.pragma "nounroll";
	mov.b32 	%r136, 0;
	st.shared.u32 	[%r248+-32], %r136;
	st.shared.u32 	[%r248+-28], %r136;
	st.shared.u32 	[%r248+-24], %r136;
	st.shared.u32 	[%r248+-20], %r136;
	st.shared.u32 	[%r248+-16], %r136;
	st.shared.u32 	[%r248+-12], %r136;
	st.shared.u32 	[%r248+-8], %r136;
	st.shared.u32 	[%r248+-4], %r136;
	st.shared.u32 	[%r248], %r136;
	st.shared.u32 	[%r248+4], %r136;
	st.shared.u32 	[%r248+8], %r136;
	st.shared.u32 	[%r248+12], %r136;
	st.shared.u32 	[%r248+16], %r136;
	st.shared.u32 	[%r248+20], %r136;
	st.shared.u32 	[%r248+24], %r136;
	st.shared.u32 	[%r248+28], %r136;
	add.s32 	%r249, %r249, 16;
	add.s32 	%r248, %r248, 64;
	setp.ne.s32 	%p4, %r249, 0;
	@%p4 bra 	$L__BB1_3;
$L__BB1_4:
	setp.eq.s32 	%p5, %r10, 0;
	@%p5 bra 	$L__BB1_13;
	and.b32  	%r19, %r125, 7;
	setp.lt.u32 	%p6, %r10, 8;
	@%p6 bra 	$L__BB1_7;
	add.s32 	%r137, %r251, %r9;
	shl.b32 	%r138, %r137, 2;
	mov.u32 	%r139, _ZZ10maxs_intraiPiPfS0_S0_S_iE7s_point;
	add.s32 	%r140, %r139, %r138;
	mov.b32 	%r141, 0;
	st.shared.u32 	[%r140], %r141;
	st.shared.u32 	[%r140+4], %r141;
	st.shared.u32 	[%r140+8], %r141;
	st.shared.u32 	[%r140+12], %r141;
	st.shared.u32 	[%r140+16], %r141;
	st.shared.u32 	[%r140+20], %r141;
	st.shared.u32 	[%r140+24], %r141;
	st.shared.u32 	[%r140+28], %r141;
	add.s32 	%r251, %r251, 8;
$L__BB1_7:
	setp.eq.s32 	%p7, %r19, 0;
	@%p7 bra 	$L__BB1_13;
	and.b32  	%r22, %r125, 3;
	setp.lt.u32 	%p8, %r19, 4;
	@%p8 bra 	$L__BB1_10;
	add.s32 	%r142, %r251, %r9;
	shl.b32 	%r143, %r142, 2;
	mov.u32 	%r144, _ZZ10maxs_intraiPiPfS0_S0_S_iE7s_point;
	add.s32 	%r145, %r144, %r143;
	mov.b32 	%r146, 0;
	st.shared.u32 	[%r145], %r146;
	st.shared.u32 	[%r145+4], %r146;
	st.shared.u32 	[%r145+8], %r146;
	st.shared.u32 	[%r145+12], %r146;
	add.s32 	%r251, %r251, 4;
$L__BB1_10:
	setp.eq.s32 	%p9, %r22, 0;
	@%p9 bra 	$L__BB1_13;
	add.s32 	%r147, %r251, %r9;
	shl.b32 	%r148, %r147, 2;
	mov.u32 	%r149, _ZZ10maxs_intraiPiPfS0_S0_S_iE7s_point;
	add.s32 	%r254, %r149, %r148;
	neg.s32 	%r253, %r22;
$L__BB1_12:
	.pragma "nounroll";
	mov.b32 	%r150, 0;
	st.shared.u32 	[%r254], %r150;
	add.s32 	%r254, %r254, 4;
	add.s32 	%r253, %r253, 1;
	setp.ne.s32 	%p10, %r253, 0;
	@%p10 bra 	$L__BB1_12;
$L__BB1_13:
	setp.lt.s32 	%p11, %r125, 1;
	bar.sync 	0;
	setp.ge.s32 	%p12, %r4, %r5;
	or.pred  	%p13, %p12, %p11;
	@%p13 bra 	$L__BB1_26;
	mul.lo.s32 	%r31, %r6, %r125;
	mul.lo.s32 	%r32, %r125, %r1;
	and.b32  	%r33, %r125, 15;
	setp.lt.u32 	%p14, %r125, 16;
	mov.b32 	%r259, 0;
	@%p14 bra 	$L__BB1_17;
	and.b32  	%r259, %r125, 2147483632;
	neg.s32 	%r257, %r259;
	add.s64 	%rd3, %rd1, 32;
	shl.b32 	%r152, %r32, 2;
	mov.u32 	%r153, _ZZ10maxs_intraiPiPfS0_S0_S_iE7s_point;
	add.s32 	%r154, %r152, %r153;
	add.s32 	%r255, %r154, 32;
	mov.u32 	%r256, %r31;
$L__BB1_16:
	.pragma "nounroll";
	mul.wide.s32 	%rd13, %r256, 4;
	add.s64 	%rd14, %rd3, %rd13;
	ld.global.f32 	%f17, [%rd14+-32];
	st.shared.f32 	[%r255+-32], %f17;
	ld.global.f32 	%f18, [%rd14+-28];
	st.shared.f32 	[%r255+-28], %f18;
	ld.global.f32 	%f19, [%rd14+-24];
	st.shared.f32 	[%r255+-24], %f19;
	ld.global.f32 	%f20, [%rd14+-20];
	st.shared.f32 	[%r255+-20], %f20;
	ld.global.f32 	%f21, [%rd14+-16];
	st.shared.f32 	[%r255+-16], %f21;
	ld.global.f32 	%f22, [%rd14+-12];
	st.shared.f32 	[%r255+-12], %f22;
	ld.global.f32 	%f23, [%rd14+-8];
	st.shared.f32 	[%r255+-8], %f23;
	ld.global.f32 	%f24, [%rd14+-4];
	st.shared.f32 	[%r255+-4], %f24;
	ld.global.f32 	%f25, [%rd14];
	st.shared.f32 	[%r255], %f25;
	ld.global.f32 	%f26, [%rd14+4];
	st.shared.f32 	[%r255+4], %f26;
	ld.global.f32 	%f27, [%rd14+8];
	st.shared.f32 	[%r255+8], %f27;
	ld.global.f32 	%f28, [%rd14+12];
	st.shared.f32 	[%r255+12], %f28;
	ld.global.f32 	%f29, [%rd14+16];
	st.shared.f32 	[%r255+16], %f29;
	ld.global.f32 	%f30, [%rd14+20];
	st.shared.f32 	[%r255+20], %f30;
	ld.global.f32 	%f31, [%rd14+24];
	st.shared.f32 	[%r255+24], %f31;
	ld.global.f32 	%f32, [%rd14+28];
	st.shared.f32 	[%r255+28], %f32;
	add.s32 	%r257, %r257, 16;
	add.s32 	%r256, %r256, 16;
	add.s32 	%r255, %r255, 64;
	setp.ne.s32 	%p15, %r257, 0;
	@%p15 bra 	$L__BB1_16;
$L__BB1_17:
	setp.eq.s32 	%p16, %r33, 0;
	@%p16 bra 	$L__BB1_26;
	and.b32  	%r44, %r125, 7;
	setp.lt.u32 	%p17, %r33, 8;
	@%p17 bra 	$L__BB1_20;
	add.s32 	%r155, %r259, %r31;
	mul.wide.s32 	%rd15, %r155, 4;
	add.s64 	%rd16, %rd1, %rd15;
	ld.global.f32 	%f33, [%rd16];
	add.s32 	%r156, %r259, %r32;
	shl.b32 	%r157, %r156, 2;
	mov.u32 	%r158, _ZZ10maxs_intraiPiPfS0_S0_S_iE7s_point;
	add.s32 	%r159, %r158, %r157;
	st.shared.f32 	[%r159], %f33;
	ld.global.f32 	%f34, [%rd16+4];
	st.shared.f32 	[%r159+4], %f34;
	ld.global.f32 	%f35, [%rd16+8];
	st.shared.f32 	[%r159+8], %f35;
	ld.global.f32 	%f36, [%rd16+12];
	st.shared.f32 	[%r159+12], %f36;
	ld.global.f32 	%f37, [%rd16+16];
	st.shared.f32 	[%r159+16], %f37;
	ld.global.f32 	%f38, [%rd16+20];
	st.shared.f32 	[%r159+20], %f38;
	ld.global.f32 	%f39, [%rd16+24];
	st.shared.f32 	[%r159+24], %f39;
	ld.global.f32 	%f40, [%rd16+28];
	st.shared.f32 	[%r159+28], %f40;
	add.s32 	%r259, %r259, 8;
$L__BB1_20:
	setp.eq.s32 	%p18, %r44, 0;
	@%p18 bra 	$L__BB1_26;
	and.b32  	%r47, %r125, 3;
	setp.lt.u32 	%p19, %r44, 4;
	@%p19 bra 	$L__BB1_23;
	add.s32 	%r160, %r259, %r31;
	mul.wide.s32 	%rd17, %r160, 4;
	add.s64 	%rd18, %rd1, %rd17;
	ld.global.f32 	%f41, [%rd18];
	add.s32 	%r161, %r259, %r32;
	shl.b32 	%r162, %r161, 2;
	mov.u32 	%r163, _ZZ10maxs_intraiPiPfS0_S0_S_iE7s_point;
	add.s32 	%r164, %r163, %r162;
	st.shared.f32 	[%r164], %f41;
	ld.global.f32 	%f42, [%rd18+4];
	st.shared.f32 	[%r164+4], %f42;
	ld.global.f32 	%f43, [%rd18+8];
	st.shared.f32 	[%r164+8], %f43;
	ld.global.f32 	%f44, [%rd18+12];
	st.shared.f32 	[%r164+12], %f44;
	add.s32 	%r259, %r259, 4;
$L__BB1_23:
	setp.eq.s32 	%p20, %r47, 0;
	@%p20 bra 	$L__BB1_26;
	add.s32 	%r165, %r259, %r32;
	shl.b32 	%r166, %r165, 2;
	mov.u32 	%r167, _ZZ10maxs_intraiPiPfS0_S0_S_iE7s_point;
	add.s32 	%r263, %r167, %r166;
	add.s32 	%r262, %r259, %r31;
	neg.s32 	%r261, %r47;
$L__BB1_25:
	.pragma "nounroll";
	mul.wide.s32 	%rd19, %r262, 4;
	add.s64 	%rd20, %rd1, %rd19;
	ld.global.f32 	%f45, [%rd20];
	st.shared.f32 	[%r263], %f45;
	add.s32 	%r263, %r263, 4;
	add.s32 	%r262, %r262, 1;
	add.s32 	%r261, %r261, 1;
	setp.ne.s32 	%p21, %r261, 0;
	@%p21 bra 	$L__BB1_25;
$L__BB1_26:
	setp.lt.s32 	%p22, %r125, 1;
	bar.sync 	0;
	setp.ne.s32 	%p23, %r1, 0;
	or.pred  	%p24, %p23, %p22;
	@%p24 bra 	$L__BB1_39;
	mul.lo.s32 	%r59, %r125, %r124;
	mul.lo.s32 	%r60, %r125, %r281;
	and.b32  	%r61, %r125, 15;
	setp.lt.u32 	%p25, %r125, 16;
	mov.b32 	%r268, 0;
	@%p25 bra 	$L__BB1_30;
	and.b32  	%r268, %r125, 2147483632;
	neg.s32 	%r266, %r268;
	add.s64 	%rd4, %rd2, 32;
	shl.b32 	%r169, %r60, 2;
	mov.u32 	%r170, _ZZ10maxs_intraiPiPfS0_S0_S_iE7s_point;
	add.s32 	%r171, %r169, %r170;
	add.s32 	%r264, %r171, 32;
	mov.u32 	%r265, %r59;
$L__BB1_29:
	.pragma "nounroll";
	mul.wide.s32 	%rd21, %r265, 4;
	add.s64 	%rd22, %rd4, %rd21;
	ld.global.f32 	%f46, [%rd22+-32];
	st.shared.f32 	[%r264+-32], %f46;
	ld.global.f32 	%f47, [%rd22+-28];
	st.shared.f32 	[%r264+-28], %f47;
	ld.global.f32 	%f48, [%rd22+-24];
	st.shared.f32 	[%r264+-24], %f48;
	ld.global.f32 	%f49, [%rd22+-20];
	st.shared.f32 	[%r264+-20], %f49;
	ld.global.f32 	%f50, [%rd22+-16];
	st.shared.f32 	[%r264+-16], %f50;
	ld.global.f32 	%f51, [%rd22+-12];
	st.shared.f32 	[%r264+-12], %f51;
	ld.global.f32 	%f52, [%rd22+-8];
	st.shared.f32 	[%r264+-8], %f52;
	ld.global.f32 	%f53, [%rd22+-4];
	st.shared.f32 	[%r264+-4], %f53;
	ld.global.f32 	%f54, [%rd22];
	st.shared.f32 	[%r264], %f54;
	ld.global.f32 	%f55, [%rd22+4];
	st.shared.f32 	[%r264+4], %f55;
	ld.global.f32 	%f56, [%rd22+8];
	st.shared.f32 	[%r264+8], %f56;
	ld.global.f32 	%f57, [%rd22+12];
	st.shared.f32 	[%r264+12], %f57;
	ld.global.f32 	%f58, [%rd22+16];
	st.shared.f32 	[%r264+16], %f58;
	ld.global.f32 	%f59, [%rd22+20];
	st.shared.f32 	[%r264+20], %f59;
	ld.global.f32 	%f60, [%rd22+24];
	st.shared.f32 	[%r264+24], %f60;
	ld.global.f32 	%f61, [%rd22+28];
	st.shared.f32 	[%r264+28], %f61;
	add.s32 	%r266, %r266, 16;
	add.s32 	%r265, %r265, 16;
	add.s32 	%r264, %r264, 64;
	setp.ne.s32 	%p26, %r266, 0;
	@%p26 bra 	$L__BB1_29;
$L__BB1_30:
	setp.eq.s32 	%p27, %r61, 0;
	@%p27 bra 	$L__BB1_39;
	and.b32  	%r72, %r125, 7;
	setp.lt.u32 	%p28, %r61, 8;
	@%p28 bra 	$L__BB1_33;
	add.s32 	%r172, %r268, %r59;
	mul.wide.s32 	%rd23, %r172, 4;
	add.s64 	%rd24, %rd2, %rd23;
	ld.global.f32 	%f62, [%rd24];
	add.s32 	%r173, %r268, %r60;
	shl.b32 	%r174, %r173, 2;
	mov.u32 	%r175, _ZZ10maxs_intraiPiPfS0_S0_S_iE7s_point;
	add.s32 	%r176, %r175, %r174;
	st.shared.f32 	[%r176], %f62;
	ld.global.f32 	%f63, [%rd24+4];
	st.shared.f32 	[%r176+4], %f63;
	ld.global.f32 	%f64, [%rd24+8];
	st.shared.f32 	[%r176+8], %f64;
	ld.global.f32 	%f65, [%rd24+12];
	st.shared.f32 	[%r176+12], %f65;
	ld.global.f32 	%f66, [%rd24+16];
	st.shared.f32 	[%r176+16], %f66;
	ld.global.f32 	%f67, [%rd24+20];
	st.shared.f32 	[%r176+20], %f67;
	ld.global.f32 	%f68, [%rd24+24];
	st.shared.f32 	[%r176+24], %f68;
	ld.global.f32 	%f69, [%rd24+28];
	st.shared.f32 	[%r176+28], %f69;
	add.s32 	%r268, %r268, 8;
$L__BB1_33:
	setp.eq.s32 	%p29, %r72, 0;
	@%p29 bra 	$L__BB1_39;
	and.b32  	%r75, %r125, 3;
	setp.lt.u32 	%p30, %r72, 4;
	@%p30 bra 	$L__BB1_36;
	add.s32 	%r177, %r268, %r59;
	mul.wide.s32 	%rd25, %r177, 4;
	add.s64 	%rd26, %rd2, %rd25;
	ld.global.f32 	%f70, [%rd26];
	add.s32 	%r178, %r268, %r60;
	shl.b32 	%r179, %r178, 2;
	mov.u32 	%r180, _ZZ10maxs_intraiPiPfS0_S0_S_iE7s_point;
	add.s32 	%r181, %r180, %r179;
	st.shared.f32 	[%r181], %f70;
	ld.global.f32 	%f71, [%rd26+4];
	st.shared.f32 	[%r181+4], %f71;
	ld.global.f32 	%f72, [%rd26+8];
	st.shared.f32 	[%r181+8], %f72;
	ld.global.f32 	%f73, [%rd26+12];
	st.shared.f32 	[%r181+12], %f73;
	add.s32 	%r268, %r268, 4;
$L__BB1_36:
	setp.eq.s32 	%p31, %r75, 0;
	@%p31 bra 	$L__BB1_39;
	add.s32 	%r182, %r268, %r60;
	shl.b32 	%r183, %r182, 2;
	mov.u32 	%r184, _ZZ10maxs_intraiPiPfS0_S0_S_iE7s_point;
	add.s32 	%r272, %r184, %r183;
	add.s32 	%r271, %r268, %r59;
	neg.s32 	%r270, %r75;
$L__BB1_38:
	.pragma "nounroll";
	mul.wide.s32 	%rd27, %r271, 4;
	add.s64 	%rd28, %rd2, %rd27;
	ld.global.f32 	%f74, [%rd28];
	st.shared.f32 	[%r272], %f74;
	add.s32 	%r272, %r272, 4;
	add.s32 	%r271, %r271, 1;
	add.s32 	%r270, %r270, 1;
	setp.ne.s32 	%p32, %r270, 0;
	@%p32 bra 	$L__BB1_38;
$L__BB1_39:
	bar.sync 	0;
	mov.u32 	%r185, %nctaid.x;
	add.s32 	%r186, %r185, -1;
	setp.ne.s32 	%p33, %r2, %r186;
	mov.u32 	%r273, %r281;
	@%p33 bra 	$L__BB1_41;
	rem.u32 	%r273, %r5, %r281;
$L__BB1_41:
	setp.ge.u32 	%p34, %r1, %r273;
	@%p34 bra 	$L__BB1_75;
	setp.lt.s32 	%p35, %r125, 1;
	mul.lo.s32 	%r89, %r125, %r1;
	mul.lo.s32 	%r90, %r125, %r281;
	mov.f32 	%f96, 0f00000000;
	@%p35 bra 	$L__BB1_74;
	mov.f64 	%fd31, 0d4000000000000000;
	{
	.reg .b32 %temp; 
	mov.b64 	{%temp, %r91}, %fd31;
	}
	and.b32  	%r92, %r91, 2146435072;
	setp.eq.s32 	%p36, %r92, 1062207488;
	setp.lt.s32 	%p37, %r91, 0;
	selp.b32 	%r93, 0, 2146435072, %p37;
	and.b32  	%r188, %r91, 2147483647;
	setp.ne.s32 	%p38, %r188, 1071644672;
	and.pred  	%p1, %p36, %p38;
	or.b32  	%r94, %r93, -2147483648;
	and.b32  	%r95, %r125, 3;
	setp.lt.u32 	%p39, %r125, 4;
	mov.f32 	%f96, 0f00000000;
	mov.b32 	%r277, 0;
	@%p39 bra 	$L__BB1_66;
	and.b32  	%r277, %r125, 2147483644;
	neg.s32 	%r276, %r277;
	shl.b32 	%r189, %r89, 2;
	mov.u32 	%r190, _ZZ10maxs_intraiPiPfS0_S0_S_iE7s_point;
	add.s32 	%r191, %r189, %r190;
	add.s32 	%r275, %r191, 8;
	shl.b32 	%r192, %r90, 2;
	add.s32 	%r193, %r192, %r190;
	add.s32 	%r274, %r193, 8;
	mov.f32 	%f96, 0f00000000;
$L__BB1_45:
	setp.lt.s32 	%p40, %r91, 0;
	setp.eq.s32 	%p41, %r92, 1062207488;
	ld.shared.f32 	%f79, [%r275+-8];
	ld.shared.f32 	%f80, [%r274+-8];
	sub.f32 	%f2, %f79, %f80;
	cvt.f64.f32 	%fd1, %f2;
	{
	.reg .b32 %temp; 
	mov.b64 	{%temp, %r103}, %fd1;
	}
	abs.f64 	%fd2, %fd1;
	{ // callseq 0, 0
	.param .b64 param0;
	st.param.f64 	[param0], %fd2;
	.param .b64 retval0;
	call.uni (retval0), 
	__internal_accurate_pow, 
	(
	param0
	);
	ld.param.f64 	%fd32, [retval0];
	} // callseq 0
	setp.lt.s32 	%p43, %r103, 0;
	neg.f64 	%fd34, %fd32;
	selp.f64 	%fd35, %fd34, %fd32, %p41;
	selp.f64 	%fd36, %fd35, %fd32, %p43;
	setp.eq.f32 	%p44, %f2, 0f00000000;
	selp.b32 	%r194, %r103, 0, %p41;
	or.b32  	%r195, %r194, 2146435072;
	selp.b32 	%r196, %r195, %r194, %p40;
	mov.b32 	%r197, 0;
	mov.b64 	%fd37, {%r197, %r196};
	selp.f64 	%fd87, %fd37, %fd36, %p44;
	add.f64 	%fd38, %fd1, 0d4000000000000000;
	{
	.reg .b32 %temp; 
	mov.b64 	{%temp, %r198}, %fd38;
	}
	and.b32  	%r199, %r198, 2146435072;
	setp.ne.s32 	%p45, %r199, 2146435072;
	@%p45 bra 	$L__BB1_50;
	setp.num.f32 	%p46, %f2, %f2;
	@%p46 bra 	$L__BB1_48;
	mov.f64 	%fd39, 0d4000000000000000;
	add.rn.f64 	%fd87, %fd1, %fd39;
	bra.uni 	$L__BB1_50;
$L__BB1_48:
	setp.neu.f64 	%p47, %fd2, 0d7FF0000000000000;
	@%p47 bra 	$L__BB1_50;
	setp.lt.s32 	%p48, %r103, 0;
	selp.b32 	%r200, %r94, %r93, %p1;
	selp.b32 	%r201, %r200, %r93, %p48;
	mov.b32 	%r202, 0;
	mov.b64 	%fd87, {%r202, %r201};
$L__BB1_50:
	setp.lt.s32 	%p49, %r91, 0;
	setp.eq.s32 	%p50, %r92, 1062207488;
	setp.eq.f32 	%p52, %f2, 0f3F800000;
	selp.f64 	%fd40, 0d3FF0000000000000, %fd87, %p52;
	cvt.f64.f32 	%fd41, %f96;
	add.f64 	%fd42, %fd40, %fd41;
	cvt.rn.f32.f64 	%f3, %fd42;
	ld.shared.f32 	%f81, [%r275+-4];
	ld.shared.f32 	%f82, [%r274+-4];
	sub.f32 	%f4, %f81, %f82;
	cvt.f64.f32 	%fd7, %f4;
	{
	.reg .b32 %temp; 
	mov.b64 	{%temp, %r104}, %fd7;
	}
	abs.f64 	%fd8, %fd7;
	{ // callseq 1, 0
	.param .b64 param0;
	st.param.f64 	[param0], %fd8;
	.param .b64 retval0;
	call.uni (retval0), 
	__internal_accurate_pow, 
	(
	param0
	);
	ld.param.f64 	%fd43, [retval0];
	} // callseq 1
	setp.lt.s32 	%p53, %r104, 0;
	neg.f64 	%fd45, %fd43;
	selp.f64 	%fd46, %fd45, %fd43, %p50;
	selp.f64 	%fd47, %fd46, %fd43, %p53;
	setp.eq.f32 	%p54, %f4, 0f00000000;
	selp.b32 	%r203, %r104, 0, %p50;
	or.b32  	%r204, %r203, 2146435072;
	selp.b32 	%r205, %r204, %r203, %p49;
	mov.b32 	%r206, 0;
	mov.b64 	%fd48, {%r206, %r205};
	selp.f64 	%fd88, %fd48, %fd47, %p54;
	add.f64 	%fd49, %fd7, 0d4000000000000000;
	{
	.reg .b32 %temp; 
	mov.b64 	{%temp, %r207}, %fd49;
	}
	and.b32  	%r208, %r207, 2146435072;
	setp.ne.s32 	%p55, %r208, 2146435072;
	@%p55 bra 	$L__BB1_55;
	setp.nan.f32 	%p56, %f4, %f4;
	@%p56 bra 	$L__BB1_54;
	setp.neu.f64 	%p57, %fd8, 0d7FF0000000000000;
	@%p57 bra 	$L__BB1_55;
	setp.lt.s32 	%p58, %r104, 0;
	selp.b32 	%r209, %r94, %r93, %p1;
	selp.b32 	%r210, %r209, %r93, %p58;
	mov.b32 	%r211, 0;
	mov.b64 	%fd88, {%r211, %r210};
	bra.uni 	$L__BB1_55;
$L__BB1_54:
	mov.f64 	%fd50, 0d4000000000000000;
	add.rn.f64 	%fd88, %fd7, %fd50;
$L__BB1_55:
	setp.lt.s32 	%p59, %r91, 0;
	setp.eq.s32 	%p60, %r92, 1062207488;
	setp.eq.f32 	%p62, %f4, 0f3F800000;
	selp.f64 	%fd51, 0d3FF0000000000000, %fd88, %p62;
	cvt.f64.f32 	%fd52, %f3;
	add.f64 	%fd53, %fd51, %fd52;
	cvt.rn.f32.f64 	%f5, %fd53;
	ld.shared.f32 	%f83, [%r275];
	ld.shared.f32 	%f84, [%r274];
	sub.f32 	%f6, %f83, %f84;
	cvt.f64.f32 	%fd13, %f6;
	{
	.reg .b32 %temp; 
	mov.b64 	{%temp, %r105}, %fd13;
	}
	abs.f64 	%fd14, %fd13;
	{ // callseq 2, 0
	.param .b64 param0;
	st.param.f64 	[param0], %fd14;
	.param .b64 retval0;
	call.uni (retval0), 
	__internal_accurate_pow, 
	(
	param0
	);
	ld.param.f64 	%fd54, [retval0];
	} // callseq 2
	setp.lt.s32 	%p63, %r105, 0;
	neg.f64 	%fd56, %fd54;
	selp.f64 	%fd57, %fd56, %fd54, %p60;
	selp.f64 	%fd58, %fd57, %fd54, %p63;
	setp.eq.f32 	%p64, %f6, 0f00000000;
	selp.b32 	%r212, %r105, 0, %p60;
	or.b32  	%r213, %r212, 2146435072;
	selp.b32 	%r214, %r213, %r212, %p59;
	mov.b32 	%r215, 0;
	mov.b64 	%fd59, {%r215, %r214};
	selp.f64 	%fd89, %fd59, %fd58, %p64;
	add.f64 	%fd60, %fd13, 0d4000000000000000;
	{
	.reg .b32 %temp; 
	mov.b64 	{%temp, %r216}, %fd60;
	}
	and.b32  	%r217, %r216, 2146435072;
	setp.ne.s32 	%p65, %r217, 2146435072;
	@%p65 bra 	$L__BB1_60;
	setp.nan.f32 	%p66, %f6, %f6;
	@%p66 bra 	$L__BB1_59;
	setp.neu.f64 	%p67, %fd14, 0d7FF0000000000000;
	@%p67 bra 	$L__BB1_60;
	setp.lt.s32 	%p68, %r105, 0;
	selp.b32 	%r218, %r94, %r93, %p1;
	selp.b32 	%r219, %r218, %r93, %p68;
	mov.b32 	%r220, 0;
	mov.b64 	%fd89, {%r220, %r219};
	bra.uni 	$L__BB1_60;
$L__BB1_59:
	mov.f64 	%fd61, 0d4000000000000000;
	add.rn.f64 	%fd89, %fd13, %fd61;
$L__BB1_60:
	setp.lt.s32 	%p69, %r91, 0;
	setp.eq.s32 	%p70, %r92, 1062207488;
	setp.eq.f32 	%p72, %f6, 0f3F800000;
	selp.f64 	%fd62, 0d3FF0000000000000, %fd89, %p72;
	cvt.f64.f32 	%fd63, %f5;
	add.f64 	%fd64, %fd62, %fd63;
	cvt.rn.f32.f64 	%f7, %fd64;
	ld.shared.f32 	%f85, [%r275+4];
	ld.shared.f32 	%f86, [%r274+4];
	sub.f32 	%f8, %f85, %f86;
	cvt.f64.f32 	%fd19, %f8;
	{
	.reg .b32 %temp; 
	mov.b64 	{%temp, %r106}, %fd19;
	}
	abs.f64 	%fd20, %fd19;
	{ // callseq 3, 0
	.param .b64 param0;
	st.param.f64 	[param0], %fd20;
	.param .b64 retval0;
	call.uni (retval0), 
	__internal_accurate_pow, 
	(
	param0
	);
	ld.param.f64 	%fd65, [retval0];
	} // callseq 3
	setp.lt.s32 	%p73, %r106, 0;
	neg.f64 	%fd67, %fd65;
	selp.f64 	%fd68, %fd67, %fd65, %p70;
	selp.f64 	%fd69, %fd68, %fd65, %p73;
	setp.eq.f32 	%p74, %f8, 0f00000000;
	selp.b32 	%r221, %r106, 0, %p70;
	or.b32  	%r222, %r221, 2146435072;
	selp.b32 	%r223, %r222, %r221, %p69;
	mov.b32 	%r224, 0;
	mov.b64 	%fd70, {%r224, %r223};
	selp.f64 	%fd90, %fd70, %fd69, %p74;
	add.f64 	%fd71, %fd19, 0d4000000000000000;
	{
	.reg .b32 %temp; 
	mov.b64 	{%temp, %r225}, %fd71;
	}
	and.b32  	%r226, %r225, 2146435072;
	setp.ne.s32 	%p75, %r226, 2146435072;
	@%p75 bra 	$L__BB1_65;
	setp.nan.f32 	%p76, %f8, %f8;
	@%p76 bra 	$L__BB1_64;
	setp.neu.f64 	%p77, %fd20, 0d7FF0000000000000;
	@%p77 bra 	$L__BB1_65;
	setp.lt.s32 	%p78, %r106, 0;
	selp.b32 	%r227, %r94, %r93, %p1;
	selp.b32 	%r228, %r227, %r93, %p78;
	mov.b32 	%r229, 0;
	mov.b64 	%fd90, {%r229, %r228};
	bra.uni 	$L__BB1_65;
$L__BB1_64:
	mov.f64 	%fd72, 0d4000000000000000;
	add.rn.f64 	%fd90, %fd19, %fd72;
$L__BB1_65:
	setp.eq.f32 	%p79, %f8, 0f3F800000;
	selp.f64 	%fd73, 0d3FF0000000000000, %fd90, %p79;
	cvt.f64.f32 	%fd74, %f7;
	add.f64 	%fd75, %fd73, %fd74;
	cvt.rn.f32.f64 	%f96, %fd75;
	add.s32 	%r276, %r276, 4;
	add.s32 	%r275, %r275, 16;
	add.s32 	%r274, %r274, 16;
	setp.ne.s32 	%p80, %r276, 0;
	@%p80 bra 	$L__BB1_45;
$L__BB1_66:
	setp.eq.s32 	%p81, %r95, 0;
	@%p81 bra 	$L__BB1_74;
	add.s32 	%r230, %r277, %r90;
	shl.b32 	%r231, %r230, 2;
	mov.u32 	%r232, _ZZ10maxs_intraiPiPfS0_S0_S_iE7s_point;
	add.s32 	%r280, %r232, %r231;
	add.s32 	%r233, %r277, %r89;
	shl.b32 	%r234, %r233, 2;
	add.s32 	%r279, %r232, %r234;
	neg.s32 	%r278, %r95;
$L__BB1_68:
	.pragma "nounroll";
	setp.lt.s32 	%p82, %r91, 0;
	setp.eq.s32 	%p83, %r92, 1062207488;
	ld.shared.f32 	%f87, [%r279];
	ld.shared.f32 	%f88, [%r280];
	sub.f32 	%f13, %f87, %f88;
	cvt.f64.f32 	%fd25, %f13;
	{
	.reg .b32 %temp; 
	mov.b64 	{%temp, %r117}, %fd25;
	}
	abs.f64 	%fd26, %fd25;
	{ // callseq 4, 0
	.param .b64 param0;
	st.param.f64 	[param0], %fd26;
	.param .b64 retval0;
	call.uni (retval0), 
	__internal_accurate_pow, 
	(
	param0
	);
	ld.param.f64 	%fd76, [retval0];
	} // callseq 4
	setp.lt.s32 	%p85, %r117, 0;
	neg.f64 	%fd78, %fd76;
	selp.f64 	%fd79, %fd78, %fd76, %p83;
	selp.f64 	%fd80, %fd79, %fd76, %p85;
	setp.eq.f32 	%p86, %f13, 0f00000000;
	selp.b32 	%r235, %r117, 0, %p83;
	or.b32  	%r236, %r235, 2146435072;
	selp.b32 	%r237, %r236, %r235, %p82;
	mov.b32 	%r238, 0;
	mov.b64 	%fd81, {%r238, %r237};
	selp.f64 	%fd91, %fd81, %fd80, %p86;
	add.f64 	%fd82, %fd25, 0d4000000000000000;
	{
	.reg .b32 %temp; 
	mov.b64 	{%temp, %r239}, %fd82;
	}
	and.b32  	%r240, %r239, 2146435072;
	setp.ne.s32 	%p87, %r240, 2146435072;
	@%p87 bra 	$L__BB1_73;
	setp.nan.f32 	%p88, %f13, %f13;
	@%p88 bra 	$L__BB1_72;
	setp.neu.f64 	%p89, %fd26, 0d7FF0000000000000;
	@%p89 bra 	$L__BB1_73;
	setp.lt.s32 	%p90, %r117, 0;
	selp.b32 	%r241, %r94, %r93, %p1;
	selp.b32 	%r242, %r241, %r93, %p90;
	mov.b32 	%r243, 0;
	mov.b64 	%fd91, {%r243, %r242};
	bra.uni 	$L__BB1_73;
$L__BB1_72:
	mov.f64 	%fd83, 0d4000000000000000;
	add.rn.f64 	%fd91, %fd25, %fd83;
$L__BB1_73:
	setp.eq.f32 	%p91, %f13, 0f3F800000;
	selp.f64 	%fd84, 0d3FF0000000000000, %fd91, %p91;
	cvt.f64.f32 	%fd85, %f96;
	add.f64 	%fd86, %fd84, %fd85;
	cvt.rn.f32.f64 	%f96, %fd86;
	add.s32 	%r280, %r280, 4;
	add.s32 	%r279, %r279, 4;
	add.s32 	%r278, %r278, 1;
	setp.ne.s32 	%p92, %r278, 0;
	@%p92 bra 	$L__BB1_68;
$L__BB1_74:
	sqrt.rn.f32 	%f89, %f96;
	st.shared.f32 	[%r8], %f89;
$L__BB1_75:
	bar.sync 	0;
	setp.lt.u32 	%p93, %r281, 2;
	@%p93 bra 	$L__BB1_80;
$L__BB1_76:
	mov.u32 	%r121, %r281;
	shr.u32 	%r281, %r121, 1;
	setp.ge.u32 	%p94, %r1, %r281;
	@%p94 bra 	$L__BB1_79;
	ld.shared.f32 	%f90, [%r8];
	shl.b32 	%r123, %r281, 2;
	add.s32 	%r244, %r8, %r123;
	ld.shared.f32 	%f16, [%r244];
	setp.geu.f32 	%p95, %f90, %f16;
	@%p95 bra 	$L__BB1_79;
	st.shared.f32 	[%r8], %f16;
	add.s32 	%r245, %r7, %r123;
	ld.shared.u32 	%r246, [%r245];
	st.shared.u32 	[%r7], %r246;
$L__BB1_79:
	bar.sync 	0;
	setp.gt.u32 	%p96, %r121, 3;
	@%p96 bra 	$L__BB1_76;
$L__BB1_80:
	setp.ne.s32 	%p97, %r1, 0;
	@%p97 bra 	$L__BB1_82;
	ld.param.u64 	%rd34, [_Z10maxs_intraiPiPfS0_S0_S_i_param_1];
	ld.shared.u32 	%r247, [_ZZ10maxs_intraiPiPfS0_S0_S_iE5s_pos];
	cvta.to.global.u64 	%rd29, %rd34;
	mul.wide.u32 	%rd30, %r2, 4;
	add.s64 	%rd31, %rd29, %rd30;
	st.global.u32 	[%rd31], %r247;
	ld.shared.f32 	%f91, [_ZZ10maxs_intraiPiPfS0_S0_S_iE6s_dist];
	cvta.to.global.u64 	%rd32, %rd6;
	add.s64 	%rd33, %rd32, %rd30;
	st.global.f32 	[%rd33], %f91;
$L__BB1_82:
	ret;

}
.func  (.param .b64 func_retval0) __internal_accurate_pow(
	.param .b64 __internal_accurate_pow_param_0
)
{
	.reg .pred 	%p<8>;
	.reg .b32 	%r<49>;
	.reg .b32 	%f<3>;
	.reg .b64 	%fd<109>;

	ld.param.f64 	%fd10, [__internal_accurate_pow_param_0];
	{
	.reg .b32 %temp; 
	mov.b64 	{%temp, %r46}, %fd10;
	}
	{
	.reg .b32 %temp; 
	mov.b64 	{%r45, %temp}, %fd10;
	}
	shr.u32 	%r47, %r46, 20;
	setp.gt.u32 	%p1, %r46, 1048575;
	@%p1 bra 	$L__BB2_2;
	mul.f64 	%fd11, %fd10, 0d4350000000000000;
	{
	.reg .b32 %temp; 
	mov.b64 	{%temp, %r46}, %fd11;
	}
	{
	.reg .b32 %temp; 
	mov.b64 	{%r45, %temp}, %fd11;
	}
	shr.u32 	%r16, %r46, 20;
	add.s32 	%r47, %r16, -54;
$L__BB2_2:
	add.s32 	%r48, %r47, -1023;
	and.b32  	%r17, %r46, -2146435073;
	or.b32  	%r18, %r17, 1072693248;
	mov.b64 	%fd107, {%r45, %r18};
	setp.lt.u32 	%p2, %r18, 1073127583;
	@%p2 bra 	$L__BB2_4;
	{
	.reg .b32 %temp; 
	mov.b64 	{%r19, %temp}, %fd107;
	}
	{
	.reg .b32 %temp; 
	mov.b64 	{%temp, %r20}, %fd107;
	}
	add.s32 	%r21, %r20, -1048576;
	mov.b64 	%fd107, {%r19, %r21};
	add.s32 	%r48, %r47, -1022;
$L__BB2_4:
	add.f64 	%fd12, %fd107, 0dBFF0000000000000;
	add.f64 	%fd13, %fd107, 0d3FF0000000000000;
	rcp.approx.ftz.f64 	%fd14, %fd13;
	neg.f64 	%fd15, %fd13;
	fma.rn.f64 	%fd16, %fd15, %fd14, 0d3FF0000000000000;
	fma.rn.f64 	%fd17, %fd16, %fd16, %fd16;
	fma.rn.f64 	%fd18, %fd17, %fd14, %fd14;
	mul.f64 	%fd19, %fd12, %fd18;
	fma.rn.f64 	%fd20, %fd12, %fd18, %fd19;
	mul.f64 	%fd21, %fd20, %fd20;
	fma.rn.f64 	%fd22, %fd21, 0d3EB0F5FF7D2CAFE2, 0d3ED0F5D241AD3B5A;
	fma.rn.f64 	%fd23, %fd22, %fd21, 0d3EF3B20A75488A3F;
	fma.rn.f64 	%fd24, %fd23, %fd21, 0d3F1745CDE4FAECD5;
	fma.rn.f64 	%fd25, %fd24, %fd21, 0d3F3C71C7258A578B;
	fma.rn.f64 	%fd26, %fd25, %fd21, 0d3F6249249242B910;
	fma.rn.f64 	%fd27, %fd26, %fd21, 0d3F89999999999DFB;
	sub.f64 	%fd28, %fd12, %fd20;
	add.f64 	%fd29, %fd28, %fd28;
	neg.f64 	%fd30, %fd20;
	fma.rn.f64 	%fd31, %fd30, %fd12, %fd29;
	mul.f64 	%fd32, %fd18, %fd31;
	fma.rn.f64 	%fd33, %fd21, %fd27, 0d3FB5555555555555;
	mov.f64 	%fd34, 0d3FB5555555555555;
	sub.f64 	%fd35, %fd34, %fd33;
	fma.rn.f64 	%fd36, %fd21, %fd27, %fd35;
	add.f64 	%fd37, %fd36, 0dBC46A4CB00B9E7B0;
	add.f64 	%fd38, %fd33, %fd37;
	sub.f64 	%fd39, %fd33, %fd38;
	add.f64 	%fd40, %fd37, %fd39;
	mul.rn.f64 	%fd41, %fd20, %fd20;
	neg.f64 	%fd42, %fd41;
	fma.rn.f64 	%fd43, %fd20, %fd20, %fd42;
	{
	.reg .b32 %temp; 
	mov.b64 	{%r22, %temp}, %fd32;
	}
	{
	.reg .b32 %temp; 
	mov.b64 	{%temp, %r23}, %fd32;
	}
	add.s32 	%r24, %r23, 1048576;
	mov.b64 	%fd44, {%r22, %r24};
	fma.rn.f64 	%fd45, %fd20, %fd44, %fd43;
	mul.rn.f64 	%fd46, %fd41, %fd20;
	neg.f64 	%fd47, %fd46;
	fma.rn.f64 	%fd48, %fd41, %fd20, %fd47;
	fma.rn.f64 	%fd49, %fd41, %fd32, %fd48;
	fma.rn.f64 	%fd50, %fd45, %fd20, %fd49;
	mul.rn.f64 	%fd51, %fd38, %fd46;
	neg.f64 	%fd52, %fd51;
	fma.rn.f64 	%fd53, %fd38, %fd46, %fd52;
	fma.rn.f64 	%fd54, %fd38, %fd50, %fd53;
	fma.rn.f64 	%fd55, %fd40, %fd46, %fd54;
	add.f64 	%fd56, %fd51, %fd55;
	sub.f64 	%fd57, %fd51, %fd56;
	add.f64 	%fd58, %fd55, %fd57;
	add.f64 	%fd59, %fd20, %fd56;
	sub.f64 	%fd60, %fd20, %fd59;
	add.f64 	%fd61, %fd56, %fd60;
	add.f64 	%fd62, %fd58, %fd61;
	add.f64 	%fd63, %fd32, %fd62;
	add.f64 	%fd64, %fd59, %fd63;
	sub.f64 	%fd65, %fd59, %fd64;
	add.f64 	%fd66, %fd63, %fd65;
	xor.b32  	%r25, %r48, -2147483648;
	mov.b32 	%r26, 1127219200;
	mov.b64 	%fd67, {%r25, %r26};
	mov.b32 	%r27, -2147483648;
	mov.b64 	%fd68, {%r27, %r26};
	sub.f64 	%fd69, %fd67, %fd68;
	fma.rn.f64 	%fd70, %fd69, 0d3FE62E42FEFA39EF, %fd64;
	fma.rn.f64 	%fd71, %fd69, 0dBFE62E42FEFA39EF, %fd70;
	sub.f64 	%fd72, %fd71, %fd64;
	sub.f64 	%fd73, %fd66, %fd72;
	fma.rn.f64 	%fd74, %fd69, 0d3C7ABC9E3B39803F, %fd73;
	add.f64 	%fd75, %fd70, %fd74;
	sub.f64 	%fd76, %fd70, %fd75;
	add.f64 	%fd77, %fd74, %fd76;
	mov.f64 	%fd78, 0d4000000000000000;
	{
	.reg .b32 %temp; 
	mov.b64 	{%temp, %r28}, %fd78;
	}
	{
	.reg .b32 %temp; 
	mov.b64 	{%r29, %temp}, %fd78;
	}
	shl.b32 	%r30, %r28, 1;
	setp.gt.u32 	%p3, %r30, -33554433;
	and.b32  	%r31, %r28, -15728641;
	selp.b32 	%r32, %r31, %r28, %p3;
	mov.b64 	%fd79, {%r29, %r32};
	mul.rn.f64 	%fd80, %fd75, %fd79;
	neg.f64 	%fd81, %fd80;
	fma.rn.f64 	%fd82, %fd75, %fd79, %fd81;
	fma.rn.f64 	%fd83, %fd77, %fd79, %fd82;
	add.f64 	%fd4, %fd80, %fd83;
	sub.f64 	%fd84, %fd80, %fd4;
	add.f64 	%fd5, %fd83, %fd84;
	fma.rn.f64 	%fd85, %fd4, 0d3FF71547652B82FE, 0d4338000000000000;
	{
	.reg .b32 %temp; 
	mov.b64 	{%r13, %temp}, %fd85;
	}
	mov.f64 	%fd86, 0dC338000000000000;
	add.rn.f64 	%fd87, %fd85, %fd86;
	fma.rn.f64 	%fd88, %fd87, 0dBFE62E42FEFA39EF, %fd4;
	fma.rn.f64 	%fd89, %fd87, 0dBC7ABC9E3B39803F, %fd88;
	fma.rn.f64 	%fd90, %fd89, 0d3E5ADE1569CE2BDF, 0d3E928AF3FCA213EA;
	fma.rn.f64 	%fd91, %fd90, %fd89, 0d3EC71DEE62401315;
	fma.rn.f64 	%fd92, %fd91, %fd89, 0d3EFA01997C89EB71;
	fma.rn.f64 	%fd93, %fd92, %fd89, 0d3F2A01A014761F65;
	fma.rn.f64 	%fd94, %fd93, %fd89, 0d3F56C16C1852B7AF;
	fma.rn.f64 	%fd95, %fd94, %fd89, 0d3F81111111122322;
	fma.rn.f64 	%fd96, %fd95, %fd89, 0d3FA55555555502A1;
	fma.rn.f64 	%fd97, %fd96, %fd89, 0d3FC5555555555511;
	fma.rn.f64 	%fd98, %fd97, %fd89, 0d3FE000000000000B;
	fma.rn.f64 	%fd99, %fd98, %fd89, 0d3FF0000000000000;
	fma.rn.f64 	%fd100, %fd99, %fd89, 0d3FF0000000000000;
	{
	.reg .b32 %temp; 
	mov.b64 	{%r14, %temp}, %fd100;
	}
	{
	.reg .b32 %temp; 
	mov.b64 	{%temp, %r15}, %fd100;
	}
	shl.b32 	%r33, %r13, 20;
	add.s32 	%r34, %r33, %r15;
	mov.b64 	%fd108, {%r14, %r34};
	{
	.reg .b32 %temp; 
	mov.b64 	{%temp, %r35}, %fd4;
	}
	mov.b32 	%f2, %r35;
	abs.f32 	%f1, %f2;
	setp.lt.f32 	%p4, %f1, 0f4086232B;
	@%p4 bra 	$L__BB2_7;
	setp.lt.f64 	%p5, %fd4, 0d0000000000000000;
	add.f64 	%fd101, %fd4, 0d7FF0000000000000;
	selp.f64 	%fd108, 0d0000000000000000, %fd101, %p5;
	setp.geu.f32 	%p6, %f1, 0f40874800;
	@%p6 bra 	$L__BB2_7;
	shr.u32 	%r36, %r13, 31;
	add.s32 	%r37, %r13, %r36;
	shr.s32 	%r38, %r37, 1;
	shl.b32 	%r39, %r38, 20;
	add.s32 	%r40, %r15, %r39;
	mov.b64 	%fd102, {%r14, %r40};
	sub.s32 	%r41, %r13, %r38;
	shl.b32 	%r42, %r41, 20;
	add.s32 	%r43, %r42, 1072693248;
	mov.b32 	%r44, 0;
	mov.b64 	%fd103, {%r44, %r43};
	mul.f64 	%fd108, %fd103, %fd102;
$L__BB2_7:
	abs.f64 	%fd104, %fd108;
	setp.eq.f64 	%p7, %fd104, 0d7FF0000000000000;
	fma.rn.f64 	%fd105, %fd108, %fd5, %fd108;
	selp.f64 	%fd106, %fd108, %fd105, %p7;
	st.param.f64 	[func_retval0], %fd106;
	ret;

}


// ===== COMPILED SASS (sm_100) =====

	.target	sm_100

	.elftype	@"ET_EXEC"


//--------------------- .note.nv.tkinfo           --------------------------
	.section	.note.nv.tkinfo,"",@"SHT_NOTE"
	.sectionflags	@"SHF_NOTE_NV_TKINFO"
	.tkinfo
        /*0018*/ 	.word	0x00000002
        /*0030*/ 	.string	""
        /*0030*/ 	.string	"ptxas"
        /*0030*/ 	.string	"Cuda compilation tools, release 13.0, V13.0.88"
        /*0030*/ 	.string	"Build cuda_13.0.r13.0/compiler.36424714_0"
        /*0030*/ 	.string	"-arch sm_100 -m 64 "



//--------------------- .note.nv.cuinfo           --------------------------
	.section	.note.nv.cuinfo,"",@"SHT_NOTE"
	.sectionflags	@"SHF_NOTE_NV_CUINFO"
        /*0018*/ 	.short	0x0002
        /*001a*/ 	.short	0x0064
        /*001c*/ 	.short	0x0082
	.zero		2


//--------------------- .nv.info                  --------------------------
	.section	.nv.info,"",@"SHT_CUDA_INFO"
	.align	4


	//----- nvinfo : EIATTR_REGCOUNT
	.align		4
        /*0000*/ 	.byte	0x04, 0x2f
        /*0002*/ 	.short	(.L_1 - .L_0)
	.align		4
.L_0:
        /*0004*/ 	.word	index@(_Z9centroidsiPfS_Pii)
        /*0008*/ 	.word	0x00000020


	//----- nvinfo : EIATTR_FRAME_SIZE
	.align		4
.L_1:
        /*000c*/ 	.byte	0x04, 0x11
        /*000e*/ 	.short	(.L_3 - .L_2)
	.align		4
.L_2:
        /*0010*/ 	.word	index@(_Z9centroidsiPfS_Pii)
        /*0014*/ 	.word	0x00000000


	//----- nvinfo : EIATTR_REGCOUNT
	.align		4
.L_3:
        /*0018*/ 	.byte	0x04, 0x2f
        /*001a*/ 	.short	(.L_5 - .L_4)
	.align		4
.L_4:
        /*001c*/ 	.word	index@(_Z10maxs_intraiPiPfS0_S0_S_i)
        /*0020*/ 	.word	0x00000028


	//----- nvinfo : EIATTR_FRAME_SIZE
	.align		4
.L_5:
        /*0024*/ 	.byte	0x04, 0x11
        /*0026*/ 	.short	(.L_7 - .L_6)
	.align		4
.L_6:
        /*0028*/ 	.word	index@($_Z10maxs_intraiPiPfS0_S0_S_i$__internal_accurate_pow)
        /*002c*/ 	.word	0x00000000


	//----- nvinfo : EIATTR_FRAME_SIZE
	.align		4
.L_7:
        /*0030*/ 	.byte	0x04, 0x11
        /*0032*/ 	.short	(.L_9 - .L_8)
	.align		4
.L_8:
        /*0034*/ 	.word	index@($__internal_0_$__cuda_sm20_sqrt_rn_f32_slowpath)
        /*0038*/ 	.word	0x00000000


	//----- nvinfo : EIATTR_FRAME_SIZE
	.align		4
.L_9:
        /*003c*/ 	.byte	0x04, 0x11
        /*003e*/ 	.short	(.L_11 - .L_10)
	.align		4
.L_10:
        /*0040*/ 	.word	index@(_Z10maxs_intraiPiPfS0_S0_S_i)
        /*0044*/ 	.word	0x00000000


	//----- nvinfo : EIATTR_MIN_STACK_SIZE
	.align		4
.L_11:
        /*0048*/ 	.byte	0x04, 0x12
        /*004a*/ 	.short	(.L_13 - .L_12)
	.align		4
.L_12:
        /*004c*/ 	.word	index@(_Z10maxs_intraiPiPfS0_S0_S_i)
        /*0050*/ 	.word	0x00000000


	//----- nvinfo : EIATTR_MIN_STACK_SIZE
	.align		4
.L_13:
        /*0054*/ 	.byte	0x04, 0x12
        /*0056*/ 	.short	(.L_15 - .L_14)
	.align		4
.L_14:
        /*0058*/ 	.word	index@(_Z9centroidsiPfS_Pii)
        /*005c*/ 	.word	0x00000000
.L_15:


//--------------------- .nv.compat                --------------------------
	.section	.nv.compat,"",@"SHT_CUDA_COMPAT_INFO"
	.align	4
        /*0000*/ 	.byte	0x02, 0x09, 0x00, 0x00, 0x02, 0x02, 0x01, 0x00, 0x02, 0x05, 0x05, 0x00, 0x03, 0x07, 0x01, 0x01
        /*0010*/ 	.byte	0x02, 0x03, 0x00, 0x00, 0x02, 0x06, 0x01, 0x00, 0x04, 0x0b, 0x08, 0x00, 0x01, 0x00, 0x00, 0x00
        /*0020*/ 	.byte	0x00, 0x00, 0x00, 0x00


//--------------------- .nv.info._Z10maxs_intraiPiPfS0_S0_S_i --------------------------
	.section	.nv.info._Z10maxs_intraiPiPfS0_S0_S_i,"",@"SHT_CUDA_INFO"
	.sectionflags	@""
	.align	4


	//----- nvinfo : EIATTR_CUDA_API_VERSION
	.align		4
        /*0000*/ 	.byte	0x04, 0x37
        /*0002*/ 	.short	(.L_17 - .L_16)
.L_16:
        /*0004*/ 	.word	0x00000082


	//----- nvinfo : EIATTR_KPARAM_INFO
	.align		4
.L_17:
        /*0008*/ 	.byte	0x04, 0x17
        /*000a*/ 	.short	(.L_19 - .L_18)
.L_18:
        /*000c*/ 	.word	0x00000000
        /*0010*/ 	.short	0x0006
        /*0012*/ 	.short	0x0030
        /*0014*/ 	.byte	0x00, 0xf0, 0x11, 0x00


	//----- nvinfo : EIATTR_KPARAM_INFO
	.align		4
.L_19:
        /*0018*/ 	.byte	0x04, 0x17
        /*001a*/ 	.short	(.L_21 - .L_20)
.L_20:
        /*001c*/ 	.word	0x00000000
        /*0020*/ 	.short	0x0005
        /*0022*/ 	.short	0x0028
        /*0024*/ 	.byte	0x00, 0xf5, 0x21, 0x00


	//----- nvinfo : EIATTR_KPARAM_INFO
	.align		4
.L_21:
        /*0028*/ 	.byte	0x04, 0x17
        /*002a*/ 	.short	(.L_23 - .L_22)
.L_22:
        /*002c*/ 	.word	0x00000000
        /*0030*/ 	.short	0x0004
        /*0032*/ 	.short	0x0020
        /*0034*/ 	.byte	0x00, 0xf5, 0x21, 0x00


	//----- nvinfo : EIATTR_KPARAM_INFO
	.align		4
.L_23:
        /*0038*/ 	.byte	0x04, 0x17
        /*003a*/ 	.short	(.L_25 - .L_24)
.L_24:
        /*003c*/ 	.word	0x00000000
        /*0040*/ 	.short	0x0003
        /*0042*/ 	.short	0x0018
        /*0044*/ 	.byte	0x00, 0xf5, 0x21, 0x00


	//----- nvinfo : EIATTR_KPARAM_INFO
	.align		4
.L_25:
        /*0048*/ 	.byte	0x04, 0x17
        /*004a*/ 	.short	(.L_27 - .L_26)
.L_26:
        /*004c*/ 	.word	0x00000000
        /*0050*/ 	.short	0x0002
        /*0052*/ 	.short	0x0010
        /*0054*/ 	.byte	0x00, 0xf5, 0x21, 0x00


	//----- nvinfo : EIATTR_KPARAM_INFO
	.align		4
.L_27:
        /*0058*/ 	.byte	0x04, 0x17
        /*005a*/ 	.short	(.L_29 - .L_28)
.L_28:
        /*005c*/ 	.word	0x00000000
        /*0060*/ 	.short	0x0001
        /*0062*/ 	.short	0x0008
        /*0064*/ 	.byte	0x00, 0xf5, 0x21, 0x00


	//----- nvinfo : EIATTR_KPARAM_INFO
	.align		4
.L_29:
        /*0068*/ 	.byte	0x04, 0x17
        /*006a*/ 	.short	(.L_31 - .L_30)
.L_30:
        /*006c*/ 	.word	0x00000000
        /*0070*/ 	.short	0x0000
        /*0072*/ 	.short	0x0000
        /*0074*/ 	.byte	0x00, 0xf0, 0x11, 0x00


	//----- nvinfo : EIATTR_SPARSE_MMA_MASK
	.align		4
.L_31:
        /*0078*/ 	.byte	0x03, 0x50
        /*007a*/ 	.short	0x0000


	//----- nvinfo : EIATTR_MAXREG_COUNT
	.align		4
        /*007c*/ 	.byte	0x03, 0x1b
        /*007e*/ 	.short	0x00ff


	//----- nvinfo : EIATTR_NUM_BARRIERS
	.align		4
        /*0080*/ 	.byte	0x02, 0x4c
        /*0082*/ 	.byte	0x01
	.zero		1


	//----- nvinfo : EIATTR_MERCURY_ISA_VERSION
	.align		4
        /*0084*/ 	.byte	0x03, 0x5f
        /*0086*/ 	.short	0x0101


	//----- nvinfo : EIATTR_VRC_CTA_INIT_COUNT
	.align		4
        /*0088*/ 	.byte	0x02, 0x4a
	.zero		1
	.zero		1


	//----- nvinfo : EIATTR_EXIT_INSTR_OFFSETS
	.align		4
        /*008c*/ 	.byte	0x04, 0x1c
        /*008e*/ 	.short	(.L_33 - .L_32)


	//   ....[0]....
.L_32:
        /*0090*/ 	.word	0x00002620


	//   ....[1]....
        /*0094*/ 	.word	0x000026e0


	//----- nvinfo : EIATTR_CRS_STACK_SIZE
	.align		4
.L_33:
        /*0098*/ 	.byte	0x04, 0x1e
        /*009a*/ 	.short	(.L_35 - .L_34)
.L_34:
        /*009c*/ 	.word	0x00000000


	//----- nvinfo : EIATTR_CBANK_PARAM_SIZE
	.align		4
.L_35:
        /*00a0*/ 	.byte	0x03, 0x19
        /*00a2*/ 	.short	0x0034


	//----- nvinfo : EIATTR_PARAM_CBANK
	.align		4
        /*00a4*/ 	.byte	0x04, 0x0a
        /*00a6*/ 	.short	(.L_37 - .L_36)
	.align		4
.L_36:
        /*00a8*/ 	.word	index@(.nv.constant0._Z10maxs_intraiPiPfS0_S0_S_i)
        /*00ac*/ 	.short	0x0380
        /*00ae*/ 	.short	0x0034


	//----- nvinfo : EIATTR_SW_WAR
	.align		4
.L_37:
        /*00b0*/ 	.byte	0x04, 0x36
        /*00b2*/ 	.short	(.L_39 - .L_38)
.L_38:
        /*00b4*/ 	.word	0x00000008
.L_39:


//--------------------- .nv.info._Z9centroidsiPfS_Pii --------------------------
	.section	.nv.info._Z9centroidsiPfS_Pii,"",@"SHT_CUDA_INFO"
	.sectionflags	@""
	.align	4


	//----- nvinfo : EIATTR_CUDA_API_VERSION
	.align		4
        /*0000*/ 	.byte	0x04, 0x37
        /*0002*/ 	.short	(.L_41 - .L_40)
.L_40:
        /*0004*/ 	.word	0x00000082


	//----- nvinfo : EIATTR_KPARAM_INFO
	.align		4
.L_41:
        /*0008*/ 	.byte	0x04, 0x17
        /*000a*/ 	.short	(.L_43 - .L_42)
.L_42:
        /*000c*/ 	.word	0x00000000
        /*0010*/ 	.short	0x0004
        /*0012*/ 	.short	0x0020
        /*0014*/ 	.byte	0x00, 0xf0, 0x11, 0x00


	//----- nvinfo : EIATTR_KPARAM_INFO
	.align		4
.L_43:
        /*0018*/ 	.byte	0x04, 0x17
        /*001a*/ 	.short	(.L_45 - .L_44)
.L_44:
        /*001c*/ 	.word	0x00000000
        /*0020*/ 	.short	0x0003
        /*0022*/ 	.short	0x0018
        /*0024*/ 	.byte	0x00, 0xf5, 0x21, 0x00


	//----- nvinfo : EIATTR_KPARAM_INFO
	.align		4
.L_45:
        /*0028*/ 	.byte	0x04, 0x17
        /*002a*/ 	.short	(.L_47 - .L_46)
.L_46:
        /*002c*/ 	.word	0x00000000
        /*0030*/ 	.short	0x0002
        /*0032*/ 	.short	0x0010
        /*0034*/ 	.byte	0x00, 0xf5, 0x21, 0x00


	//----- nvinfo : EIATTR_KPARAM_INFO
	.align		4
.L_47:
        /*0038*/ 	.byte	0x04, 0x17
        /*003a*/ 	.short	(.L_49 - .L_48)
.L_48:
        /*003c*/ 	.word	0x00000000
        /*0040*/ 	.short	0x0001
        /*0042*/ 	.short	0x0008
        /*0044*/ 	.byte	0x00, 0xf5, 0x21, 0x00


	//----- nvinfo : EIATTR_KPARAM_INFO
	.align		4
.L_49:
        /*0048*/ 	.byte	0x04, 0x17
        /*004a*/ 	.short	(.L_51 - .L_50)
.L_50:
        /*004c*/ 	.word	0x00000000
        /*0050*/ 	.short	0x0000
        /*0052*/ 	.short	0x0000
        /*0054*/ 	.byte	0x00, 0xf0, 0x11, 0x00


	//----- nvinfo : EIATTR_SPARSE_MMA_MASK
	.align		4
.L_51:
        /*0058*/ 	.byte	0x03, 0x50
        /*005a*/ 	.short	0x0000


	//----- nvinfo : EIATTR_MAXREG_COUNT
	.align		4
        /*005c*/ 	.byte	0x03, 0x1b
        /*005e*/ 	.short	0x00ff


	//----- nvinfo : EIATTR_NUM_BARRIERS
	.align		4
        /*0060*/ 	.byte	0x02, 0x4c
        /*0062*/ 	.byte	0x01
	.zero		1


	//----- nvinfo : EIATTR_MERCURY_ISA_VERSION
	.align		4
        /*0064*/ 	.byte	0x03, 0x5f
        /*0066*/ 	.short	0x0101


	//----- nvinfo : EIATTR_VRC_CTA_INIT_COUNT
	.align		4
        /*0068*/ 	.byte	0x02, 0x4a
	.zero		1
	.zero		1


	//----- nvinfo : EIATTR_EXIT_INSTR_OFFSETS
	.align		4
        /*006c*/ 	.byte	0x04, 0x1c
        /*006e*/ 	.short	(.L_53 - .L_52)


	//   ....[0]....
.L_52:
        /*0070*/ 	.word	0x00001560


	//   ....[1]....
        /*0074*/ 	.word	0x00001810


	//   ....[2]....
        /*0078*/ 	.word	0x000019a0


	//   ....[3]....
        /*007c*/ 	.word	0x00001ac0


	//   ....[4]....
        /*0080*/ 	.word	0x00001b60


	//----- nvinfo : EIATTR_CRS_STACK_SIZE
	.align		4
.L_53:
        /*0084*/ 	.byte	0x04, 0x1e
        /*0086*/ 	.short	(.L_55 - .L_54)
.L_54:
        /*0088*/ 	.word	0x00000000


	//----- nvinfo : EIATTR_CBANK_PARAM_SIZE
	.align		4
.L_55:
        /*008c*/ 	.byte	0x03, 0x19
        /*008e*/ 	.short	0x0024


	//----- nvinfo : EIATTR_PARAM_CBANK
	.align		4
        /*0090*/ 	.byte	0x04, 0x0a
        /*0092*/ 	.short	(.L_57 - .L_56)
	.align		4
.L_56:
        /*0094*/ 	.word	index@(.nv.constant0._Z9centroidsiPfS_Pii)
        /*0098*/ 	.short	0x0380
        /*009a*/ 	.short	0x0024


	//----- nvinfo : EIATTR_SW_WAR
	.align		4
.L_57:
        /*009c*/ 	.byte	0x04, 0x36
        /*009e*/ 	.short	(.L_59 - .L_58)
.L_58:
        /*00a0*/ 	.word	0x00000008
.L_59:


//--------------------- .nv.callgraph             --------------------------
	.section	.nv.callgraph,"",@"SHT_CUDA_CALLGRAPH"
	.align	4
	.sectionentsize	8
	.align		4
        /*0000*/ 	.word	0x00000000
	.align		4
        /*0004*/ 	.word	0xffffffff
	.align		4
        /*0008*/ 	.word	0x00000000
	.align		4
        /*000c*/ 	.word	0xfffffffe
	.align		4
        /*0010*/ 	.word	0x00000000
	.align		4
        /*0014*/ 	.word	0xfffffffd
	.align		4
        /*0018*/ 	.word	0x00000000
	.align		4
        /*001c*/ 	.word	0xfffffffc


//--------------------- .text._Z10maxs_intraiPiPfS0_S0_S_i --------------------------
	.section	.text._Z10maxs_intraiPiPfS0_S0_S_i,"ax",@progbits
	.align	128
        .global         _Z10maxs_intraiPiPfS0_S0_S_i
        .type           _Z10maxs_intraiPiPfS0_S0_S_i,@function
        .size           _Z10maxs_intraiPiPfS0_S0_S_i,(.L_x_83 - _Z10maxs_intraiPiPfS0_S0_S_i)
        .other          _Z10maxs_intraiPiPfS0_S0_S_i,@"STO_CUDA_ENTRY STV_DEFAULT"
_Z10maxs_intraiPiPfS0_S0_S_i:
.text._Z10maxs_intraiPiPfS0_S0_S_i:
[----:B------:R-:W-:Y:S08]  /*0000*/  LDC R1, c[0x0][0x37c] ;  /* 0x0000df00ff017b82 */ /* 0x000ff00000000800 */
[----:B------:R-:W0:Y:S01]  /*0010*/  LDC R9, c[0x0][0x380] ;  /* 0x0000e000ff097b82 */ /* 0x000e220000000800 */
[----:B------:R-:W1:Y:S07]  /*0020*/  LDCU.64 UR6, c[0x0][0x358] ;  /* 0x00006b00ff0677ac */ /* 0x000e6e0008000a00 */
[----:B------:R-:W0:Y:S01]  /*0030*/  LDC.64 R2, c[0x0][0x3a8] ;  /* 0x0000ea00ff027b82 */ /* 0x000e220000000a00 */
[----:B------:R-:W2:Y:S01]  /*0040*/  S2R R5, SR_TID.X ;  /* 0x0000000000057919 */ /* 0x000ea20000002100 */
[----:B------:R-:W2:Y:S06]  /*0050*/  S2R R4, SR_CTAID.X ;  /* 0x0000000000047919 */ /* 0x000eac0000002500 */
[----:B------:R-:W3:Y:S01]  /*0060*/  S2UR UR8, SR_CgaCtaId ;  /* 0x00000000000879c3 */ /* 0x000ee20000008800 */
[----:B------:R-:W2:Y:S01]  /*0070*/  LDCU UR10, c[0x0][0x360] ;  /* 0x00006c00ff0a77ac */ /* 0x000ea20008000800 */
[----:B------:R-:W-:-:S06]  /*0080*/  UMOV UR9, 0x400 ;  /* 0x0000040000097882 */ /* 0x000fcc0000000000 */
[----:B------:R-:W4:Y:S01]  /*0090*/  LDC R6, c[0x0][0x3b0] ;  /* 0x0000ec00ff067b82 */ /* 0x000f220000000800 */
[----:B0-----:R-:W-:-:S05]  /*00a0*/  IMAD.WIDE R2, R9, 0x4, R2 ;  /* 0x0000000409027825 */ /* 0x001fca00078e0202 */
[----:B-1----:R-:W5:Y:S04]  /*00b0*/  LDG.E R7, desc[UR6][R2.64] ;  /* 0x0000000602077981 */ /* 0x002f68000c1e1900 */
[----:B------:R0:W5:Y:S01]  /*00c0*/  LDG.E R0, desc[UR6][R2.64+0x4] ;  /* 0x0000040602007981 */ /* 0x000162000c1e1900 */
[----:B------:R-:W-:Y:S02]  /*00d0*/  UIADD3 UR4, UPT, UPT, UR9, 0x2850, URZ ;  /* 0x0000285009047890 */ /* 0x000fe4000fffe0ff */
[----:B------:R-:W-:Y:S01]  /*00e0*/  UIADD3 UR5, UPT, UPT, UR9, 0x2a54, URZ ;  /* 0x00002a5409057890 */ /* 0x000fe2000fffe0ff */
[----:B--2---:R-:W-:Y:S01]  /*00f0*/  IMAD R8, R4, UR10, R5 ;  /* 0x0000000a04087c24 */ /* 0x004fe2000f8e0205 */
[----:B---3--:R-:W-:Y:S02]  /*0100*/  ULEA UR4, UR8, UR4, 0x18 ;  /* 0x0000000408047291 */ /* 0x008fe4000f8ec0ff */
[----:B------:R-:W-:Y:S01]  /*0110*/  ULEA UR5, UR8, UR5, 0x18 ;  /* 0x0000000508057291 */ /* 0x000fe2000f8ec0ff */
[----:B----4-:R-:W-:-:S03]  /*0120*/  ISETP.GE.AND P0, PT, R6, 0x1, PT ;  /* 0x000000010600780c */ /* 0x010fc60003f06270 */
[C---:B0-----:R-:W-:Y:S02]  /*0130*/  LEA R3, R5.reuse, UR4, 0x2 ;  /* 0x0000000405037c11 */ /* 0x041fe4000f8e10ff */
[----:B------:R-:W-:Y:S01]  /*0140*/  LEA R2, R5, UR5, 0x2 ;  /* 0x0000000505027c11 */ /* 0x000fe2000f8e10ff */
[----:B-----5:R-:W-:Y:S02]  /*0150*/  IMAD.IADD R10, R7, 0x1, R8 ;  /* 0x00000001070a7824 */ /* 0x020fe400078e0208 */
[----:B------:R-:W-:-:S03]  /*0160*/  IMAD.IADD R7, R0, 0x1, -R7 ;  /* 0x0000000100077824 */ /* 0x000fc600078e0a07 */
[----:B------:R0:W-:Y:S01]  /*0170*/  STS [R3], R10 ;  /* 0x0000000a03007388 */ /* 0x0001e20000000800 */
[----:B------:R-:W-:-:S03]  /*0180*/  IMAD.U32 R0, RZ, RZ, UR10 ;  /* 0x0000000aff007e24 */ /* 0x000fc6000f8e00ff */
[----:B------:R0:W-:Y:S01]  /*0190*/  STS [R2], RZ ;  /* 0x000000ff02007388 */ /* 0x0001e20000000800 */
[----:B------:R-:W-:Y:S05]  /*01a0*/  @!P0 BRA `(.L_x_0) ;  /* 0x00000004001c8947 */ /* 0x000fea0003800000 */
[C---:B------:R-:W-:Y:S01]  /*01b0*/  ISETP.GE.U32.AND P2, PT, R6.reuse, 0x10, PT ;  /* 0x000000100600780c */ /* 0x040fe20003f46070 */
[----:B------:R-:W-:Y:S01]  /*01c0*/  IMAD R11, R5, R6, RZ ;  /* 0x00000006050b7224 */ /* 0x000fe200078e02ff */
[----:B------:R-:W-:Y:S01]  /*01d0*/  LOP3.LUT R15, R6, 0xf, RZ, 0xc0, !PT ;  /* 0x0000000f060f7812 */ /* 0x000fe200078ec0ff */
[----:B------:R-:W-:-:S03]  /*01e0*/  IMAD.MOV.U32 R12, RZ, RZ, RZ ;  /* 0x000000ffff0c7224 */ /* 0x000fc600078e00ff */
[----:B------:R-:W-:-:S07]  /*01f0*/  ISETP.NE.AND P1, PT, R15, RZ, PT ;  /* 0x000000ff0f00720c */ /* 0x000fce0003f25270 */
[----:B------:R-:W-:Y:S06]  /*0200*/  @!P2 BRA `(.L_x_1) ;  /* 0x000000000064a947 */ /* 0x000fec0003800000 */
[----:B------:R-:W-:Y:S01]  /*0210*/  ULEA UR4, UR8, UR9, 0x18 ;  /* 0x0000000908047291 */ /* 0x000fe2000f8ec0ff */
[----:B------:R-:W-:-:S05]  /*0220*/  LOP3.LUT R12, R6, 0x7ffffff0, RZ, 0xc0, !PT ;  /* 0x7ffffff0060c7812 */ /* 0x000fca00078ec0ff */
[----:B------:R-:W-:Y:S01]  /*0230*/  LEA R13, R11, UR4, 0x2 ;  /* 0x000000040b0d7c11 */ /* 0x000fe2000f8e10ff */
[----:B------:R-:W-:-:S04]  /*0240*/  IMAD.MOV R14, RZ, RZ, -R12 ;  /* 0x000000ffff0e7224 */ /* 0x000fc800078e0a0c */
[----:B------:R-:W-:-:S07]  /*0250*/  VIADD R13, R13, 0x20 ;  /* 0x000000200d0d7836 */ /* 0x000fce0000000000 */
.L_x_2:
[----:B------:R-:W-:Y:S01]  /*0260*/  VIADD R14, R14, 0x10 ;  /* 0x000000100e0e7836 */ /* 0x000fe20000000000 */
[----:B------:R-:W-:Y:S04]  /*0270*/  STS [R13+-0x20], RZ ;  /* 0xffffe0ff0d007388 */ /* 0x000fe80000000800 */
[----:B------:R-:W-:Y:S01]  /*0280*/  ISETP.NE.AND P2, PT, R14, RZ, PT ;  /* 0x000000ff0e00720c */ /* 0x000fe20003f45270 */
[----:B------:R-:W-:Y:S04]  /*0290*/  STS [R13+-0x1c], RZ ;  /* 0xffffe4ff0d007388 */ /* 0x000fe80000000800 */
[----:B------:R-:W-:Y:S04]  /*02a0*/  STS [R13+-0x18], RZ ;  /* 0xffffe8ff0d007388 */ /* 0x000fe80000000800 */
[----:B------:R-:W-:Y:S04]  /*02b0*/  STS [R13+-0x14], RZ ;  /* 0xffffecff0d007388 */ /* 0x000fe80000000800 */
[----:B------:R-:W-:Y:S04]  /*02c0*/  STS [R13+-0x10], RZ ;  /* 0xfffff0ff0d007388 */ /* 0x000fe80000000800 */
[----:B------:R-:W-:Y:S04]  /*02d0*/  STS [R13+-0xc], RZ ;  /* 0xfffff4ff0d007388 */ /* 0x000fe80000000800 */
[----:B------:R-:W-:Y:S04]  /*02e0*/  STS [R13+-0x8], RZ ;  /* 0xfffff8ff0d007388 */ /* 0x000fe80000000800 */
[----:B------:R-:W-:Y:S04]  /*02f0*/  STS [R13+-0x4], RZ ;  /* 0xfffffcff0d007388 */ /* 0x000fe80000000800 */
[----:B------:R-:W-:Y:S04]  /*0300*/  STS [R13], RZ ;  /* 0x000000ff0d007388 */ /* 0x000fe80000000800 */
[----:B------:R-:W-:Y:S04]  /*0310*/  STS [R13+0x4], RZ ;  /* 0x000004ff0d007388 */ /* 0x000fe80000000800 */
[----:B------:R-:W-:Y:S04]  /*0320*/  STS [R13+0x8], RZ ;  /* 0x000008ff0d007388 */ /* 0x000fe80000000800 */
[----:B------:R-:W-:Y:S04]  /*0330*/  STS [R13+0xc], RZ ;  /* 0x00000cff0d007388 */ /* 0x000fe80000000800 */
[----:B------:R-:W-:Y:S04]  /*0340*/  STS [R13+0x10], RZ ;  /* 0x000010ff0d007388 */ /* 0x000fe80000000800 */
[----:B------:R-:W-:Y:S04]  /*0350*/  STS [R13+0x14], RZ ;  /* 0x000014ff0d007388 */ /* 0x000fe80000000800 */
[----:B------:R-:W-:Y:S04]  /*0360*/  STS [R13+0x18], RZ ;  /* 0x000018ff0d007388 */ /* 0x000fe80000000800 */
[----:B------:R1:W-:Y:S02]  /*0370*/  STS [R13+0x1c], RZ ;  /* 0x00001cff0d007388 */ /* 0x0003e40000000800 */
[----:B-1----:R-:W-:Y:S01]  /*0380*/  VIADD R13, R13, 0x40 ;  /* 0x000000400d0d7836 */ /* 0x002fe20000000000 */
[----:B------:R-:W-:Y:S06]  /*0390*/  @P2 BRA `(.L_x_2) ;  /* 0xfffffffc00b02947 */ /* 0x000fec000383ffff */
.L_x_1:
[----:B------:R-:W-:Y:S05]  /*03a0*/  @!P1 BRA `(.L_x_0) ;  /* 0x00000000009c9947 */ /* 0x000fea0003800000 */
[----:B------:R-:W-:Y:S02]  /*03b0*/  ISETP.GE.U32.AND P1, PT, R15, 0x8, PT ;  /* 0x000000080f00780c */ /* 0x000fe40003f26070 */
[----:B------:R-:W-:-:S04]  /*03c0*/  LOP3.LUT R14, R6, 0x7, RZ, 0xc0, !PT ;  /* 0x00000007060e7812 */ /* 0x000fc800078ec0ff */
[----:B------:R-:W-:-:S07]  /*03d0*/  ISETP.NE.AND P2, PT, R14, RZ, PT ;  /* 0x000000ff0e00720c */ /* 0x000fce0003f45270 */
[----:B------:R-:W-:Y:S06]  /*03e0*/  @!P1 BRA `(.L_x_3) ;  /* 0x0000000000309947 */ /* 0x000fec0003800000 */
[----:B------:R-:W-:Y:S01]  /*03f0*/  ULEA UR4, UR8, UR9, 0x18 ;  /* 0x0000000908047291 */ /* 0x000fe2000f8ec0ff */
[----:B------:R-:W-:Y:S01]  /*0400*/  IADD3 R13, PT, PT, R11, R12, RZ ;  /* 0x0000000c0b0d7210 */ /* 0x000fe20007ffe0ff */
[----:B------:R-:W-:-:S04]  /*0410*/  VIADD R12, R12, 0x8 ;  /* 0x000000080c0c7836 */ /* 0x000fc80000000000 */
[----:B------:R-:W-:-:S05]  /*0420*/  LEA R13, R13, UR4, 0x2 ;  /* 0x000000040d0d7c11 */ /* 0x000fca000f8e10ff */
[----:B------:R1:W-:Y:S04]  /*0430*/  STS [R13], RZ ;  /* 0x000000ff0d007388 */ /* 0x0003e80000000800 */
[----:B------:R1:W-:Y:S04]  /*0440*/  STS [R13+0x4], RZ ;  /* 0x000004ff0d007388 */ /* 0x0003e80000000800 */
[----:B------:R1:W-:Y:S04]  /*0450*/  STS [R13+0x8], RZ ;  /* 0x000008ff0d007388 */ /* 0x0003e80000000800 */
[----:B------:R1:W-:Y:S04]  /*0460*/  STS [R13+0xc], RZ ;  /* 0x00000cff0d007388 */ /* 0x0003e80000000800 */
[----:B------:R1:W-:Y:S04]  /*0470*/  STS [R13+0x10], RZ ;  /* 0x000010ff0d007388 */ /* 0x0003e80000000800 */
[----:B------:R1:W-:Y:S04]  /*0480*/  STS [R13+0x14], RZ ;  /* 0x000014ff0d007388 */ /* 0x0003e80000000800 */
[----:B------:R1:W-:Y:S04]  /*0490*/  STS [R13+0x18], RZ ;  /* 0x000018ff0d007388 */ /* 0x0003e80000000800 */
[----:B------:R1:W-:Y:S02]  /*04a0*/  STS [R13+0x1c], RZ ;  /* 0x00001cff0d007388 */ /* 0x0003e40000000800 */
.L_x_3:
[----:B------:R-:W-:Y:S05]  /*04b0*/  @!P2 BRA `(.L_x_0) ;  /* 0x000000000058a947 */ /* 0x000fea0003800000 */
[----:B------:R-:W-:Y:S02]  /*04c0*/  ISETP.GE.U32.AND P1, PT, R14, 0x4, PT ;  /* 0x000000040e00780c */ /* 0x000fe40003f26070 */
[----:B-1----:R-:W-:-:S04]  /*04d0*/  LOP3.LUT R13, R6, 0x3, RZ, 0xc0, !PT ;  /* 0x00000003060d7812 */ /* 0x002fc800078ec0ff */
[----:B------:R-:W-:-:S07]  /*04e0*/  ISETP.NE.AND P2, PT, R13, RZ, PT ;  /* 0x000000ff0d00720c */ /* 0x000fce0003f45270 */
[----:B------:R-:W-:Y:S06]  /*04f0*/  @!P1 BRA `(.L_x_4) ;  /* 0x0000000000209947 */ /* 0x000fec0003800000 */
[----:B------:R-:W-:Y:S01]  /*0500*/  ULEA UR4, UR8, UR9, 0x18 ;  /* 0x0000000908047291 */ /* 0x000fe2000f8ec0ff */
[----:B------:R-:W-:Y:S02]  /*0510*/  IMAD.IADD R14, R11, 0x1, R12 ;  /* 0x000000010b0e7824 */ /* 0x000fe400078e020c */
[----:B------:R-:W-:-:S03]  /*0520*/  VIADD R12, R12, 0x4 ;  /* 0x000000040c0c7836 */ /* 0x000fc60000000000 */
[----:B------:R-:W-:-:S05]  /*0530*/  LEA R14, R14, UR4, 0x2 ;  /* 0x000000040e0e7c11 */ /* 0x000fca000f8e10ff */
[----:B------:R1:W-:Y:S04]  /*0540*/  STS [R14], RZ ;  /* 0x000000ff0e007388 */ /* 0x0003e80000000800 */
[----:B------:R1:W-:Y:S04]  /*0550*/  STS [R14+0x4], RZ ;  /* 0x000004ff0e007388 */ /* 0x0003e80000000800 */
[----:B------:R1:W-:Y:S04]  /*0560*/  STS [R14+0x8], RZ ;  /* 0x000008ff0e007388 */ /* 0x0003e80000000800 */
[----:B------:R1:W-:Y:S02]  /*0570*/  STS [R14+0xc], RZ ;  /* 0x00000cff0e007388 */ /* 0x0003e40000000800 */
.L_x_4:
[----:B------:R-:W-:Y:S05]  /*0580*/  @!P2 BRA `(.L_x_0) ;  /* 0x000000000024a947 */ /* 0x000fea0003800000 */
[----:B------:R-:W-:Y:S01]  /*0590*/  ULEA UR4, UR8, UR9, 0x18 ;  /* 0x0000000908047291 */ /* 0x000fe2000f8ec0ff */
[----:B------:R-:W-:Y:S02]  /*05a0*/  IMAD.IADD R11, R11, 0x1, R12 ;  /* 0x000000010b0b7824 */ /* 0x000fe400078e020c */
[----:B------:R-:W-:-:S03]  /*05b0*/  IMAD.MOV R13, RZ, RZ, -R13 ;  /* 0x000000ffff0d7224 */ /* 0x000fc600078e0a0d */
[----:B------:R-:W-:-:S07]  /*05c0*/  LEA R11, R11, UR4, 0x2 ;  /* 0x000000040b0b7c11 */ /* 0x000fce000f8e10ff */
.L_x_5:
[----:B------:R-:W-:Y:S01]  /*05d0*/  VIADD R13, R13, 0x1 ;  /* 0x000000010d0d7836 */ /* 0x000fe20000000000 */
[----:B------:R2:W-:Y:S04]  /*05e0*/  STS [R11], RZ ;  /* 0x000000ff0b007388 */ /* 0x0005e80000000800 */
[----:B------:R-:W-:Y:S01]  /*05f0*/  ISETP.NE.AND P1, PT, R13, RZ, PT ;  /* 0x000000ff0d00720c */ /* 0x000fe20003f25270 */
[----:B--2---:R-:W-:-:S12]  /*0600*/  VIADD R11, R11, 0x4 ;  /* 0x000000040b0b7836 */ /* 0x004fd80000000000 */
[----:B------:R-:W-:Y:S05]  /*0610*/  @P1 BRA `(.L_x_5) ;  /* 0xfffffffc00ec1947 */ /* 0x000fea000383ffff */
.L_x_0:
[----:B------:R-:W-:Y:S01]  /*0620*/  BAR.SYNC.DEFER_BLOCKING 0x0 ;  /* 0x0000000000007b1d */ /* 0x000fe20000010000 */
[----:B------:R-:W-:-:S05]  /*0630*/  ISETP.GE.OR P1, PT, R8, R7, !P0 ;  /* 0x000000070800720c */ /* 0x000fca0004726670 */
[----:B------:R-:W-:Y:S08]  /*0640*/  BSSY.RECONVERGENT B0, `(.L_x_6) ;  /* 0x0000079000007945 */ /* 0x000ff00003800200 */
[----:B------:R-:W-:Y:S05]  /*0650*/  @P1 BRA `(.L_x_7) ;  /* 0x0000000400dc1947 */ /* 0x000fea0003800000 */
[----:B------:R-:W-:Y:S01]  /*0660*/  ISETP.GE.U32.AND P2, PT, R6, 0x10, PT ;  /* 0x000000100600780c */ /* 0x000fe20003f46070 */
[-C--:B------:R-:W-:Y:S01]  /*0670*/  IMAD R8, R10, R6.reuse, RZ ;  /* 0x000000060a087224 */ /* 0x080fe200078e02ff */
[----:B------:R-:W-:Y:S01]  /*0680*/  LOP3.LUT R29, R6, 0xf, RZ, 0xc0, !PT ;  /* 0x0000000f061d7812 */ /* 0x000fe200078ec0ff */
[----:B------:R-:W-:Y:S02]  /*0690*/  IMAD R12, R5, R6, RZ ;  /* 0x00000006050c7224 */ /* 0x000fe400078e02ff */
[----:B-1----:R-:W-:Y:S01]  /*06a0*/  IMAD.MOV.U32 R13, RZ, RZ, RZ ;  /* 0x000000ffff0d7224 */ /* 0x002fe200078e00ff */
[----:B------:R-:W-:-:S07]  /*06b0*/  ISETP.NE.AND P1, PT, R29, RZ, PT ;  /* 0x000000ff1d00720c */ /* 0x000fce0003f25270 */
[----:B------:R-:W-:Y:S06]  /*06c0*/  @!P2 BRA `(.L_x_8) ;  /* 0x0000000000c4a947 */ /* 0x000fec0003800000 */
[----:B------:R-:W1:Y:S01]  /*06d0*/  LDCU.64 UR4, c[0x0][0x3a0] ;  /* 0x00007400ff0477ac */ /* 0x000e620008000a00 */
[----:B------:R-:W-:Y:S02]  /*06e0*/  LOP3.LUT R13, R6, 0x7ffffff0, RZ, 0xc0, !PT ;  /* 0x7ffffff0060d7812 */ /* 0x000fe400078ec0ff */
[----:B------:R-:W-:Y:S01]  /*06f0*/  MOV R17, R8 ;  /* 0x0000000800117202 */ /* 0x000fe20000000f00 */
[----:B------:R-:W-:Y:S02]  /*0700*/  ULEA UR10, UR8, UR9, 0x18 ;  /* 0x00000009080a7291 */ /* 0x000fe4000f8ec0ff */
[----:B------:R-:W-:-:S04]  /*0710*/  IMAD.MOV R14, RZ, RZ, -R13 ;  /* 0x000000ffff0e7224 */ /* 0x000fc800078e0a0d */
[----:B------:R-:W-:-:S05]  /*0720*/  LEA R15, R12, UR10, 0x2 ;  /* 0x0000000a0c0f7c11 */ /* 0x000fca000f8e10ff */
[----:B------:R-:W-:Y:S01]  /*0730*/  VIADD R15, R15, 0x20 ;  /* 0x000000200f0f7836 */ /* 0x000fe20000000000 */
[----:B-1----:R-:W-:-:S04]  /*0740*/  UIADD3 UR4, UP0, UPT, UR4, 0x20, URZ ;  /* 0x0000002004047890 */ /* 0x002fc8000ff1e0ff */
[----:B------:R-:W-:-:S12]  /*0750*/  UIADD3.X UR5, UPT, UPT, URZ, UR5, URZ, UP0, !UPT ;  /* 0x00000005ff057290 */ /* 0x000fd800087fe4ff */
.L_x_9:
[----:B0-----:R-:W-:Y:S02]  /*0760*/  IMAD.U32 R10, RZ, RZ, UR4 ;  /* 0x00000004ff0a7e24 */ /* 0x001fe4000f8e00ff */
[----:B------:R-:W-:Y:S02]  /*0770*/  IMAD.U32 R11, RZ, RZ, UR5 ;  /* 0x00000005ff0b7e24 */ /* 0x000fe4000f8e00ff */
[----:B------:R-:W-:-:S05]  /*0780*/  IMAD.WIDE R10, R17, 0x4, R10 ;  /* 0x00000004110a7825 */ /* 0x000fca00078e020a */
[----:B------:R-:W2:Y:S04]  /*0790*/  LDG.E R16, desc[UR6][R10.64+-0x20] ;  /* 0xffffe0060a107981 */ /* 0x000ea8000c1e1900 */
[----:B------:R-:W3:Y:S04]  /*07a0*/  LDG.E R18, desc[UR6][R10.64+-0x1c] ;  /* 0xffffe4060a127981 */ /* 0x000ee8000c1e1900 */
[----:B------:R-:W4:Y:S04]  /*07b0*/  LDG.E R20, desc[UR6][R10.64+-0x18] ;  /* 0xffffe8060a147981 */ /* 0x000f28000c1e1900 */
[----:B------:R-:W5:Y:S04]  /*07c0*/  LDG.E R22, desc[UR6][R10.64+-0x14] ;  /* 0xffffec060a167981 */ /* 0x000f68000c1e1900 */
        /* <DEDUP_REMOVED lines=11> */
[----:B------:R-:W5:Y:S01]  /*0880*/  LDG.E R27, desc[UR6][R10.64+0x1c] ;  /* 0x00001c060a1b7981 */ /* 0x000f62000c1e1900 */
[----:B------:R-:W-:-:S02]  /*0890*/  VIADD R14, R14, 0x10 ;  /* 0x000000100e0e7836 */ /* 0x000fc40000000000 */
[----:B------:R-:W-:-:S03]  /*08a0*/  VIADD R17, R17, 0x10 ;  /* 0x0000001011117836 */ /* 0x000fc60000000000 */
[----:B------:R-:W-:Y:S01]  /*08b0*/  ISETP.NE.AND P2, PT, R14, RZ, PT ;  /* 0x000000ff0e00720c */ /* 0x000fe20003f45270 */
[----:B--2---:R-:W-:Y:S04]  /*08c0*/  STS [R15+-0x20], R16 ;  /* 0xffffe0100f007388 */ /* 0x004fe80000000800 */
[----:B---3--:R-:W-:Y:S04]  /*08d0*/  STS [R15+-0x1c], R18 ;  /* 0xffffe4120f007388 */ /* 0x008fe80000000800 */
[----:B----4-:R-:W-:Y:S04]  /*08e0*/  STS [R15+-0x18], R20 ;  /* 0xffffe8140f007388 */ /* 0x010fe80000000800 */
[----:B-----5:R-:W-:Y:S04]  /*08f0*/  STS [R15+-0x14], R22 ;  /* 0xffffec160f007388 */ /* 0x020fe80000000800 */
[----:B------:R-:W-:Y:S04]  /*0900*/  STS [R15+-0x10], R24 ;  /* 0xfffff0180f007388 */ /* 0x000fe80000000800 */
[----:B------:R-:W-:Y:S04]  /*0910*/  STS [R15+-0xc], R26 ;  /* 0xfffff41a0f007388 */ /* 0x000fe80000000800 */
[----:B------:R-:W-:Y:S04]  /*0920*/  STS [R15+-0x8], R28 ;  /* 0xfffff81c0f007388 */ /* 0x000fe80000000800 */
[----:B------:R-:W-:Y:S04]  /*0930*/  STS [R15+-0x4], R30 ;  /* 0xfffffc1e0f007388 */ /* 0x000fe80000000800 */
[----:B------:R-:W-:Y:S04]  /*0940*/  STS [R15], R32 ;  /* 0x000000200f007388 */ /* 0x000fe80000000800 */
[----:B------:R-:W-:Y:S04]  /*0950*/  STS [R15+0x4], R34 ;  /* 0x000004220f007388 */ /* 0x000fe80000000800 */
[----:B------:R-:W-:Y:S04]  /*0960*/  STS [R15+0x8], R36 ;  /* 0x000008240f007388 */ /* 0x000fe80000000800 */
[----:B------:R-:W-:Y:S04]  /*0970*/  STS [R15+0xc], R19 ;  /* 0x00000c130f007388 */ /* 0x000fe80000000800 */
[----:B------:R-:W-:Y:S04]  /*0980*/  STS [R15+0x10], R21 ;  /* 0x000010150f007388 */ /* 0x000fe80000000800 */
[----:B------:R-:W-:Y:S04]  /*0990*/  STS [R15+0x14], R23 ;  /* 0x000014170f007388 */ /* 0x000fe80000000800 */
[----:B------:R-:W-:Y:S04]  /*09a0*/  STS [R15+0x18], R25 ;  /* 0x000018190f007388 */ /* 0x000fe80000000800 */
[----:B------:R0:W-:Y:S02]  /*09b0*/  STS [R15+0x1c], R27 ;  /* 0x00001c1b0f007388 */ /* 0x0001e40000000800 */
[----:B0-----:R-:W-:Y:S01]  /*09c0*/  VIADD R15, R15, 0x40 ;  /* 0x000000400f0f7836 */ /* 0x001fe20000000000 */
[----:B------:R-:W-:Y:S06]  /*09d0*/  @P2 BRA `(.L_x_9) ;  /* 0xfffffffc00602947 */ /* 0x000fec000383ffff */
.L_x_8:
[----:B------:R-:W-:Y:S05]  /*09e0*/  @!P1 BRA `(.L_x_7) ;  /* 0x0000000000f89947 */ /* 0x000fea0003800000 */
[----:B------:R-:W-:Y:S02]  /*09f0*/  ISETP.GE.U32.AND P1, PT, R29, 0x8, PT ;  /* 0x000000081d00780c */ /* 0x000fe40003f26070 */
[----:B------:R-:W-:-:S04]  /*0a00*/  LOP3.LUT R17, R6, 0x7, RZ, 0xc0, !PT ;  /* 0x0000000706117812 */ /* 0x000fc800078ec0ff */
[----:B------:R-:W-:-:S07]  /*0a10*/  ISETP.NE.AND P2, PT, R17, RZ, PT ;  /* 0x000000ff1100720c */ /* 0x000fce0003f45270 */
[----:B------:R-:W-:Y:S06]  /*0a20*/  @!P1 BRA `(.L_x_10) ;  /* 0x00000000005c9947 */ /* 0x000fec0003800000 */
[----:B0-----:R-:W0:Y:S01]  /*0a30*/  LDC.64 R10, c[0x0][0x3a0] ;  /* 0x0000e800ff0a7b82 */ /* 0x001e220000000a00 */
[----:B------:R-:W-:-:S05]  /*0a40*/  IADD3 R15, PT, PT, R8, R13, RZ ;  /* 0x0000000d080f7210 */ /* 0x000fca0007ffe0ff */
[----:B0-----:R-:W-:-:S05]  /*0a50*/  IMAD.WIDE R10, R15, 0x4, R10 ;  /* 0x000000040f0a7825 */ /* 0x001fca00078e020a */
[----:B------:R-:W2:Y:S04]  /*0a60*/  LDG.E R14, desc[UR6][R10.64] ;  /* 0x000000060a0e7981 */ /* 0x000ea8000c1e1900 */
[----:B------:R-:W3:Y:S04]  /*0a70*/  LDG.E R16, desc[UR6][R10.64+0x4] ;  /* 0x000004060a107981 */ /* 0x000ee8000c1e1900 */
[----:B------:R-:W4:Y:S04]  /*0a80*/  LDG.E R18, desc[UR6][R10.64+0x8] ;  /* 0x000008060a127981 */ /* 0x000f28000c1e1900 */
[----:B------:R-:W5:Y:S04]  /*0a90*/  LDG.E R20, desc[UR6][R10.64+0xc] ;  /* 0x00000c060a147981 */ /* 0x000f68000c1e1900 */
[----:B------:R-:W5:Y:S04]  /*0aa0*/  LDG.E R22, desc[UR6][R10.64+0x10] ;  /* 0x000010060a167981 */ /* 0x000f68000c1e1900 */
[----:B------:R-:W5:Y:S04]  /*0ab0*/  LDG.E R24, desc[UR6][R10.64+0x14] ;  /* 0x000014060a187981 */ /* 0x000f68000c1e1900 */
[----:B------:R-:W5:Y:S04]  /*0ac0*/  LDG.E R26, desc[UR6][R10.64+0x18] ;  /* 0x000018060a1a7981 */ /* 0x000f68000c1e1900 */
[----:B------:R-:W5:Y:S01]  /*0ad0*/  LDG.E R28, desc[UR6][R10.64+0x1c] ;  /* 0x00001c060a1c7981 */ /* 0x000f62000c1e1900 */
[----:B------:R-:W-:Y:S01]  /*0ae0*/  ULEA UR4, UR8, UR9, 0x18 ;  /* 0x0000000908047291 */ /* 0x000fe2000f8ec0ff */
[----:B------:R-:W-:-:S02]  /*0af0*/  IMAD.IADD R15, R12, 0x1, R13 ;  /* 0x000000010c0f7824 */ /* 0x000fc400078e020d */
[----:B------:R-:W-:-:S03]  /*0b00*/  VIADD R13, R13, 0x8 ;  /* 0x000000080d0d7836 */ /* 0x000fc60000000000 */
[----:B------:R-:W-:-:S05]  /*0b10*/  LEA R15, R15, UR4, 0x2 ;  /* 0x000000040f0f7c11 */ /* 0x000fca000f8e10ff */
[----:B--2---:R1:W-:Y:S04]  /*0b20*/  STS [R15], R14 ;  /* 0x0000000e0f007388 */ /* 0x0043e80000000800 */
[----:B---3--:R1:W-:Y:S04]  /*0b30*/  STS [R15+0x4], R16 ;  /* 0x000004100f007388 */ /* 0x0083e80000000800 */
[----:B----4-:R1:W-:Y:S04]  /*0b40*/  STS [R15+0x8], R18 ;  /* 0x000008120f007388 */ /* 0x0103e80000000800 */
[----:B-----5:R1:W-:Y:S04]  /*0b50*/  STS [R15+0xc], R20 ;  /* 0x00000c140f007388 */ /* 0x0203e80000000800 */
[----:B------:R1:W-:Y:S04]  /*0b60*/  STS [R15+0x10], R22 ;  /* 0x000010160f007388 */ /* 0x0003e80000000800 */
[----:B------:R1:W-:Y:S04]  /*0b70*/  STS [R15+0x14], R24 ;  /* 0x000014180f007388 */ /* 0x0003e80000000800 */
[----:B------:R1:W-:Y:S04]  /*0b80*/  STS [R15+0x18], R26 ;  /* 0x0000181a0f007388 */ /* 0x0003e80000000800 */
[----:B------:R1:W-:Y:S02]  /*0b90*/  STS [R15+0x1c], R28 ;  /* 0x00001c1c0f007388 */ /* 0x0003e40000000800 */
.L_x_10:
[----:B------:R-:W-:Y:S05]  /*0ba0*/  @!P2 BRA `(.L_x_7) ;  /* 0x000000000088a947 */ /* 0x000fea0003800000 */
[----:B------:R-:W-:Y:S02]  /*0bb0*/  ISETP.GE.U32.AND P1, PT, R17, 0x4, PT ;  /* 0x000000041100780c */ /* 0x000fe40003f26070 */
[----:B-1----:R-:W-:-:S04]  /*0bc0*/  LOP3.LUT R14, R6, 0x3, RZ, 0xc0, !PT ;  /* 0x00000003060e7812 */ /* 0x002fc800078ec0ff */
[----:B------:R-:W-:-:S07]  /*0bd0*/  ISETP.NE.AND P2, PT, R14, RZ, PT ;  /* 0x000000ff0e00720c */ /* 0x000fce0003f45270 */
[----:B------:R-:W-:Y:S06]  /*0be0*/  @!P1 BRA `(.L_x_11) ;  /* 0x00000000003c9947 */ /* 0x000fec0003800000 */
[----:B0-----:R-:W0:Y:S01]  /*0bf0*/  LDC.64 R10, c[0x0][0x3a0] ;  /* 0x0000e800ff0a7b82 */ /* 0x001e220000000a00 */
[----:B------:R-:W-:-:S04]  /*0c00*/  IMAD.IADD R15, R8, 0x1, R13 ;  /* 0x00000001080f7824 */ /* 0x000fc800078e020d */
[----:B0-----:R-:W-:-:S05]  /*0c10*/  IMAD.WIDE R10, R15, 0x4, R10 ;  /* 0x000000040f0a7825 */ /* 0x001fca00078e020a */
[----:B------:R-:W2:Y:S04]  /*0c20*/  LDG.E R15, desc[UR6][R10.64] ;  /* 0x000000060a0f7981 */ /* 0x000ea8000c1e1900 */
[----:B------:R-:W3:Y:S04]  /*0c30*/  LDG.E R17, desc[UR6][R10.64+0x4] ;  /* 0x000004060a117981 */ /* 0x000ee8000c1e1900 */
[----:B------:R-:W4:Y:S04]  /*0c40*/  LDG.E R19, desc[UR6][R10.64+0x8] ;  /* 0x000008060a137981 */ /* 0x000f28000c1e1900 */
        /* <DEDUP_REMOVED lines=8> */
[----:B-----5:R1:W-:Y:S02]  /*0cd0*/  STS [R16+0xc], R21 ;  /* 0x00000c1510007388 */ /* 0x0203e40000000800 */
.L_x_11:
[----:B------:R-:W-:Y:S05]  /*0ce0*/  @!P2 BRA `(.L_x_7) ;  /* 0x000000000038a947 */ /* 0x000fea0003800000 */
[----:B0-----:R-:W0:Y:S01]  /*0cf0*/  LDC.64 R10, c[0x0][0x3a0] ;  /* 0x0000e800ff0a7b82 */ /* 0x001e220000000a00 */
[----:B------:R-:W-:Y:S01]  /*0d00*/  ULEA UR4, UR8, UR9, 0x18 ;  /* 0x0000000908047291 */ /* 0x000fe2000f8ec0ff */
[--C-:B------:R-:W-:Y:S01]  /*0d10*/  IMAD.IADD R12, R12, 0x1, R13.reuse ;  /* 0x000000010c0c7824 */ /* 0x100fe200078e020d */
[----:B------:R-:W-:Y:S01]  /*0d20*/  IADD3 R14, PT, PT, -R14, RZ, RZ ;  /* 0x000000ff0e0e7210 */ /* 0x000fe20007ffe1ff */
[----:B-1----:R-:W-:-:S03]  /*0d30*/  IMAD.IADD R15, R8, 0x1, R13 ;  /* 0x00000001080f7824 */ /* 0x002fc600078e020d */
[----:B------:R-:W-:-:S07]  /*0d40*/  LEA R8, R12, UR4, 0x2 ;  /* 0x000000040c087c11 */ /* 0x000fce000f8e10ff */
.L_x_12:
[----:B0-----:R-:W-:-:S06]  /*0d50*/  IMAD.WIDE R12, R15, 0x4, R10 ;  /* 0x000000040f0c7825 */ /* 0x001fcc00078e020a */
[----:B------:R-:W2:Y:S01]  /*0d60*/  LDG.E R13, desc[UR6][R12.64] ;  /* 0x000000060c0d7981 */ /* 0x000ea2000c1e1900 */
[----:B------:R-:W-:Y:S02]  /*0d70*/  VIADD R14, R14, 0x1 ;  /* 0x000000010e0e7836 */ /* 0x000fe40000000000 */
[----:B------:R-:W-:-:S03]  /*0d80*/  VIADD R15, R15, 0x1 ;  /* 0x000000010f0f7836 */ /* 0x000fc60000000000 */
[----:B------:R-:W-:Y:S01]  /*0d90*/  ISETP.NE.AND P1, PT, R14, RZ, PT ;  /* 0x000000ff0e00720c */ /* 0x000fe20003f25270 */
[----:B--2---:R0:W-:Y:S02]  /*0da0*/  STS [R8], R13 ;  /* 0x0000000d08007388 */ /* 0x0041e40000000800 */
[----:B0-----:R-:W-:-:S10]  /*0db0*/  VIADD R8, R8, 0x4 ;  /* 0x0000000408087836 */ /* 0x001fd40000000000 */
[----:B------:R-:W-:Y:S05]  /*0dc0*/  @P1 BRA `(.L_x_12) ;  /* 0xfffffffc00e01947 */ /* 0x000fea000383ffff */
.L_x_7:
[----:B------:R-:W-:Y:S05]  /*0dd0*/  BSYNC.RECONVERGENT B0 ;  /* 0x0000000000007941 */ /* 0x000fea0003800200 */
.L_x_6:
[----:B------:R-:W-:Y:S01]  /*0de0*/  BAR.SYNC.DEFER_BLOCKING 0x0 ;  /* 0x0000000000007b1d */ /* 0x000fe20000010000 */
[----:B------:R-:W-:-:S05]  /*0df0*/  ISETP.NE.OR P1, PT, R5, RZ, !P0 ;  /* 0x000000ff0500720c */ /* 0x000fca0004725670 */
[----:B------:R-:W-:Y:S08]  /*0e00*/  BSSY.RECONVERGENT B0, `(.L_x_13) ;  /* 0x0000079000007945 */ /* 0x000ff00003800200 */
[----:B------:R-:W-:Y:S05]  /*0e10*/  @P1 BRA `(.L_x_14) ;  /* 0x0000000400dc1947 */ /* 0x000fea0003800000 */
[C---:B------:R-:W-:Y:S01]  /*0e20*/  ISETP.GE.U32.AND P2, PT, R6.reuse, 0x10, PT ;  /* 0x000000100600780c */ /* 0x040fe20003f46070 */
[-C--:B0-----:R-:W-:Y:S01]  /*0e30*/  IMAD R10, R9, R6.reuse, RZ ;  /* 0x00000006090a7224 */ /* 0x081fe200078e02ff */
[----:B-1----:R-:W-:Y:S01]  /*0e40*/  LOP3.LUT R26, R6, 0xf, RZ, 0xc0, !PT ;  /* 0x0000000f061a7812 */ /* 0x002fe200078ec0ff */
[----:B------:R-:W-:Y:S02]  /*0e50*/  IMAD R11, R0, R6, RZ ;  /* 0x00000006000b7224 */ /* 0x000fe400078e02ff */
[----:B------:R-:W-:Y:S01]  /*0e60*/  IMAD.MOV.U32 R12, RZ, RZ, RZ ;  /* 0x000000ffff0c7224 */ /* 0x000fe200078e00ff */
[----:B------:R-:W-:-:S07]  /*0e70*/  ISETP.NE.AND P1, PT, R26, RZ, PT ;  /* 0x000000ff1a00720c */ /* 0x000fce0003f25270 */
[----:B------:R-:W-:Y:S06]  /*0e80*/  @!P2 BRA `(.L_x_15) ;  /* 0x0000000000c4a947 */ /* 0x000fec0003800000 */
[----:B------:R-:W0:Y:S01]  /*0e90*/  LDCU.64 UR4, c[0x0][0x398] ;  /* 0x00007300ff0477ac */ /* 0x000e220008000a00 */
[----:B------:R-:W-:Y:S01]  /*0ea0*/  LOP3.LUT R12, R6, 0x7ffffff0, RZ, 0xc0, !PT ;  /* 0x7ffffff0060c7812 */ /* 0x000fe200078ec0ff */
[----:B------:R-:W-:Y:S01]  /*0eb0*/  IMAD.MOV.U32 R15, RZ, RZ, R10 ;  /* 0x000000ffff0f7224 */ /* 0x000fe200078e000a */
[----:B------:R-:W-:-:S03]  /*0ec0*/  ULEA UR10, UR8, UR9, 0x18 ;  /* 0x00000009080a7291 */ /* 0x000fc6000f8ec0ff */
[----:B------:R-:W-:-:S03]  /*0ed0*/  IMAD.MOV R13, RZ, RZ, -R12 ;  /* 0x000000ffff0d7224 */ /* 0x000fc600078e0a0c */
[----:B------:R-:W-:-:S05]  /*0ee0*/  LEA R8, R11, UR10, 0x2 ;  /* 0x0000000a0b087c11 */ /* 0x000fca000f8e10ff */
[----:B------:R-:W-:Y:S01]  /*0ef0*/  VIADD R14, R8, 0x20 ;  /* 0x00000020080e7836 */ /* 0x000fe20000000000 */
[----:B0-----:R-:W-:-:S04]  /*0f00*/  UIADD3 UR4, UP0, UPT, UR4, 0x20, URZ ;  /* 0x0000002004047890 */ /* 0x001fc8000ff1e0ff */
[----:B------:R-:W-:-:S12]  /*0f10*/  UIADD3.X UR5, UPT, UPT, URZ, UR5, URZ, UP0, !UPT ;  /* 0x00000005ff057290 */ /* 0x000fd800087fe4ff */
.L_x_16:
[----:B------:R-:W-:Y:S01]  /*0f20*/  MOV R8, UR4 ;  /* 0x0000000400087c02 */ /* 0x000fe20008000f00 */
[----:B------:R-:W-:-:S04]  /*0f30*/  IMAD.U32 R9, RZ, RZ, UR5 ;  /* 0x00000005ff097e24 */ /* 0x000fc8000f8e00ff */
        /* <DEDUP_REMOVED lines=38> */
.L_x_15:
[----:B------:R-:W-:Y:S05]  /*11a0*/  @!P1 BRA `(.L_x_14) ;  /* 0x0000000000f89947 */ /* 0x000fea0003800000 */
[----:B------:R-:W-:Y:S02]  /*11b0*/  ISETP.GE.U32.AND P1, PT, R26, 0x8, PT ;  /* 0x000000081a00780c */ /* 0x000fe40003f26070 */
[----:B------:R-:W-:-:S04]  /*11c0*/  LOP3.LUT R18, R6, 0x7, RZ, 0xc0, !PT ;  /* 0x0000000706127812 */ /* 0x000fc800078ec0ff */
[----:B------:R-:W-:-:S07]  /*11d0*/  ISETP.NE.AND P2, PT, R18, RZ, PT ;  /* 0x000000ff1200720c */ /* 0x000fce0003f45270 */
[----:B------:R-:W-:Y:S06]  /*11e0*/  @!P1 BRA `(.L_x_17) ;  /* 0x00000000005c9947 */ /* 0x000fec0003800000 */
[----:B------:R-:W0:Y:S01]  /*11f0*/  LDC.64 R8, c[0x0][0x398] ;  /* 0x0000e600ff087b82 */ /* 0x000e220000000a00 */
[----:B------:R-:W-:-:S04]  /*1200*/  IMAD.IADD R13, R10, 0x1, R12 ;  /* 0x000000010a0d7824 */ /* 0x000fc800078e020c */
        /* <DEDUP_REMOVED lines=21> */
.L_x_17:
[----:B------:R-:W-:Y:S05]  /*1360*/  @!P2 BRA `(.L_x_14) ;  /* 0x000000000088a947 */ /* 0x000fea0003800000 */
[----:B------:R-:W-:Y:S02]  /*1370*/  ISETP.GE.U32.AND P1, PT, R18, 0x4, PT ;  /* 0x000000041200780c */ /* 0x000fe40003f26070 */
[----:B------:R-:W-:-:S04]  /*1380*/  LOP3.LUT R16, R6, 0x3, RZ, 0xc0, !PT ;  /* 0x0000000306107812 */ /* 0x000fc800078ec0ff */
[----:B------:R-:W-:-:S07]  /*1390*/  ISETP.NE.AND P2, PT, R16, RZ, PT ;  /* 0x000000ff1000720c */ /* 0x000fce0003f45270 */
[----:B------:R-:W-:Y:S06]  /*13a0*/  @!P1 BRA `(.L_x_18) ;  /* 0x00000000003c9947 */ /* 0x000fec0003800000 */
[----:B------:R-:W1:Y:S01]  /*13b0*/  LDC.64 R8, c[0x0][0x398] ;  /* 0x0000e600ff087b82 */ /* 0x000e620000000a00 */
[----:B0-----:R-:W-:-:S05]  /*13c0*/  IADD3 R13, PT, PT, R10, R12, RZ ;  /* 0x0000000c0a0d7210 */ /* 0x001fca0007ffe0ff */
[----:B-1----:R-:W-:-:S05]  /*13d0*/  IMAD.WIDE R8, R13, 0x4, R8 ;  /* 0x000000040d087825 */ /* 0x002fca00078e0208 */
        /* <DEDUP_REMOVED lines=12> */
.L_x_18:
[----:B------:R-:W-:Y:S05]  /*14a0*/  @!P2 BRA `(.L_x_14) ;  /* 0x000000000038a947 */ /* 0x000fea0003800000 */
[----:B01----:R-:W0:Y:S01]  /*14b0*/  LDC.64 R14, c[0x0][0x398] ;  /* 0x0000e600ff0e7b82 */ /* 0x003e220000000a00 */
[----:B------:R-:W-:Y:S01]  /*14c0*/  ULEA UR4, UR8, UR9, 0x18 ;  /* 0x0000000908047291 */ /* 0x000fe2000f8ec0ff */
[--C-:B------:R-:W-:Y:S02]  /*14d0*/  IMAD.IADD R11, R11, 0x1, R12.reuse ;  /* 0x000000010b0b7824 */ /* 0x100fe400078e020c */
[----:B------:R-:W-:Y:S02]  /*14e0*/  IMAD.IADD R13, R10, 0x1, R12 ;  /* 0x000000010a0d7824 */ /* 0x000fe400078e020c */
[----:B------:R-:W-:Y:S01]  /*14f0*/  IMAD.MOV R10, RZ, RZ, -R16 ;  /* 0x000000ffff0a7224 */ /* 0x000fe200078e0a10 */
[----:B------:R-:W-:-:S07]  /*1500*/  LEA R11, R11, UR4, 0x2 ;  /* 0x000000040b0b7c11 */ /* 0x000fce000f8e10ff */
.L_x_19:
[----:B0-----:R-:W-:-:S06]  /*1510*/  IMAD.WIDE R8, R13, 0x4, R14 ;  /* 0x000000040d087825 */ /* 0x001fcc00078e020e */
[----:B------:R-:W2:Y:S01]  /*1520*/  LDG.E R8, desc[UR6][R8.64] ;  /* 0x0000000608087981 */ /* 0x000ea2000c1e1900 */
[----:B------:R-:W-:Y:S02]  /*1530*/  VIADD R10, R10, 0x1 ;  /* 0x000000010a0a7836 */ /* 0x000fe40000000000 */
[----:B------:R-:W-:-:S03]  /*1540*/  VIADD R13, R13, 0x1 ;  /* 0x000000010d0d7836 */ /* 0x000fc60000000000 */
[----:B------:R-:W-:Y:S01]  /*1550*/  ISETP.NE.AND P1, PT, R10, RZ, PT ;  /* 0x000000ff0a00720c */ /* 0x000fe20003f25270 */
[----:B--2---:R0:W-:Y:S02]  /*1560*/  STS [R11], R8 ;  /* 0x000000080b007388 */ /* 0x0041e40000000800 */
[----:B0-----:R-:W-:-:S10]  /*1570*/  IADD3 R11, PT, PT, R11, 0x4, RZ ;  /* 0x000000040b0b7810 */ /* 0x001fd40007ffe0ff */
[----:B------:R-:W-:Y:S05]  /*1580*/  @P1 BRA `(.L_x_19) ;  /* 0xfffffffc00e01947 */ /* 0x000fea000383ffff */
.L_x_14:
[----:B------:R-:W-:Y:S05]  /*1590*/  BSYNC.RECONVERGENT B0 ;  /* 0x0000000000007941 */ /* 0x000fea0003800200 */
.L_x_13:
[----:B------:R-:W2:Y:S01]  /*15a0*/  LDCU UR4, c[0x0][0x370] ;  /* 0x00006e00ff0477ac */ /* 0x000ea20008000800 */
[----:B------:R-:W-:Y:S01]  /*15b0*/  BAR.SYNC.DEFER_BLOCKING 0x0 ;  /* 0x0000000000007b1d */ /* 0x000fe20000010000 */
[----:B------:R-:W-:Y:S01]  /*15c0*/  IMAD.MOV.U32 R8, RZ, RZ, R0 ;  /* 0x000000ffff087224 */ /* 0x000fe200078e0000 */
[----:B--2---:R-:W-:-:S06]  /*15d0*/  UIADD3 UR4, UPT, UPT, UR4, -0x1, URZ ;  /* 0xffffffff04047890 */ /* 0x004fcc000fffe0ff */
[----:B------:R-:W-:-:S13]  /*15e0*/  ISETP.NE.AND P1, PT, R4, UR4, PT ;  /* 0x0000000404007c0c */ /* 0x000fda000bf25270 */
[----:B------:R-:W-:Y:S05]  /*15f0*/  @P1 BRA `(.L_x_20) ;  /* 0x0000000000481947 */ /* 0x000fea0003800000 */
[----:B0-----:R-:W0:Y:S01]  /*1600*/  I2F.U32.RP R10, R0 ;  /* 0x00000000000a7306 */ /* 0x001e220000209000 */
[----:B------:R-:W-:Y:S01]  /*1610*/  IMAD.MOV R11, RZ, RZ, -R0 ;  /* 0x000000ffff0b7224 */ /* 0x000fe200078e0a00 */
[----:B------:R-:W-:-:S06]  /*1620*/  ISETP.NE.U32.AND P2, PT, R0, RZ, PT ;  /* 0x000000ff0000720c */ /* 0x000fcc0003f45070 */
[----:B0-----:R-:W0:Y:S02]  /*1630*/  MUFU.RCP R10, R10 ;  /* 0x0000000a000a7308 */ /* 0x001e240000001000 */
[----:B0-----:R-:W-:-:S06]  /*1640*/  VIADD R8, R10, 0xffffffe ;  /* 0x0ffffffe0a087836 */ /* 0x001fcc0000000000 */
[----:B------:R0:W2:Y:S02]  /*1650*/  F2I.FTZ.U32.TRUNC.NTZ R9, R8 ;  /* 0x0000000800097305 */ /* 0x0000a4000021f000 */
[----:B0-----:R-:W-:Y:S02]  /*1660*/  IMAD.MOV.U32 R8, RZ, RZ, RZ ;  /* 0x000000ffff087224 */ /* 0x001fe400078e00ff */
[----:B--2---:R-:W-:-:S04]  /*1670*/  IMAD R11, R11, R9, RZ ;  /* 0x000000090b0b7224 */ /* 0x004fc800078e02ff */
[----:B------:R-:W-:-:S06]  /*1680*/  IMAD.HI.U32 R12, R9, R11, R8 ;  /* 0x0000000b090c7227 */ /* 0x000fcc00078e0008 */
[----:B------:R-:W-:-:S04]  /*1690*/  IMAD.HI.U32 R12, R12, R7, RZ ;  /* 0x000000070c0c7227 */ /* 0x000fc800078e00ff */
[----:B------:R-:W-:-:S04]  /*16a0*/  IMAD.MOV R12, RZ, RZ, -R12 ;  /* 0x000000ffff0c7224 */ /* 0x000fc800078e0a0c */
[----:B------:R-:W-:-:S05]  /*16b0*/  IMAD R7, R0, R12, R7 ;  /* 0x0000000c00077224 */ /* 0x000fca00078e0207 */
[----:B------:R-:W-:-:S13]  /*16c0*/  ISETP.GE.U32.AND P1, PT, R7, R0, PT ;  /* 0x000000000700720c */ /* 0x000fda0003f26070 */
[----:B------:R-:W-:-:S05]  /*16d0*/  @P1 IMAD.IADD R7, R7, 0x1, -R0 ;  /* 0x0000000107071824 */ /* 0x000fca00078e0a00 */
[----:B------:R-:W-:-:S13]  /*16e0*/  ISETP.GE.U32.AND P1, PT, R7, R0, PT ;  /* 0x000000000700720c */ /* 0x000fda0003f26070 */
[----:B------:R-:W-:Y:S01]  /*16f0*/  @P1 IMAD.IADD R7, R7, 0x1, -R0 ;  /* 0x0000000107071824 */ /* 0x000fe200078e0a00 */
[----:B------:R-:W-:-:S04]  /*1700*/  @!P2 LOP3.LUT R7, RZ, R0, RZ, 0x33, !PT ;  /* 0x00000000ff07a212 */ /* 0x000fc800078e33ff */
[----:B------:R-:W-:-:S07]  /*1710*/  MOV R8, R7 ;  /* 0x0000000700087202 */ /* 0x000fce0000000f00 */
.L_x_20:
[----:B------:R-:W-:Y:S01]  /*1720*/  ISETP.GE.U32.AND P1, PT, R5, R8, PT ;  /* 0x000000080500720c */ /* 0x000fe20003f26070 */
[----:B------:R-:W-:-:S12]  /*1730*/  BSSY.RECONVERGENT B0, `(.L_x_21) ;  /* 0x00000d9000007945 */ /* 0x000fd80003800200 */
[----:B------:R-:W-:Y:S05]  /*1740*/  @P1 BRA `(.L_x_22) ;  /* 0x0000000c005c1947 */ /* 0x000fea0003800000 */
[----:B------:R-:W-:Y:S01]  /*1750*/  IMAD.MOV.U32 R31, RZ, RZ, RZ ;  /* 0x000000ffff1f7224 */ /* 0x000fe200078e00ff */
[----:B------:R-:W-:Y:S06]  /*1760*/  @!P0 BRA `(.L_x_23) ;  /* 0x0000000c00188947 */ /* 0x000fec0003800000 */
[C---:B------:R-:W-:Y:S01]  /*1770*/  ISETP.GE.U32.AND P0, PT, R6.reuse, 0x4, PT ;  /* 0x000000040600780c */ /* 0x040fe20003f06070 */
[-C--:B------:R-:W-:Y:S01]  /*1780*/  IMAD R7, R5, R6.reuse, RZ ;  /* 0x0000000605077224 */ /* 0x080fe200078e02ff */
[----:B------:R-:W-:Y:S01]  /*1790*/  LOP3.LUT R9, R6, 0x3, RZ, 0xc0, !PT ;  /* 0x0000000306097812 */ /* 0x000fe200078ec0ff */
[----:B------:R-:W-:Y:S02]  /*17a0*/  IMAD R8, R0, R6, RZ ;  /* 0x0000000600087224 */ /* 0x000fe400078e02ff */
[----:B------:R-:W-:Y:S02]  /*17b0*/  IMAD.MOV.U32 R31, RZ, RZ, RZ ;  /* 0x000000ffff1f7224 */ /* 0x000fe400078e00ff */
[----:B0-----:R-:W-:-:S06]  /*17c0*/  IMAD.MOV.U32 R10, RZ, RZ, RZ ;  /* 0x000000ffff0a7224 */ /* 0x001fcc00078e00ff */
[----:B------:R-:W-:Y:S05]  /*17d0*/  @!P0 BRA `(.L_x_24) ;  /* 0x00000008003c8947 */ /* 0x000fea0003800000 */
[----:B------:R-:W-:Y:S01]  /*17e0*/  ULEA UR4, UR8, UR9, 0x18 ;  /* 0x0000000908047291 */ /* 0x000fe2000f8ec0ff */
[----:B------:R-:W-:Y:S01]  /*17f0*/  LOP3.LUT R10, R6, 0x7ffffffc, RZ, 0xc0, !PT ;  /* 0x7ffffffc060a7812 */ /* 0x000fe200078ec0ff */
[----:B------:R-:W-:-:S04]  /*1800*/  IMAD.MOV.U32 R31, RZ, RZ, RZ ;  /* 0x000000ffff1f7224 */ /* 0x000fc800078e00ff */
[----:B-1----:R-:W-:Y:S01]  /*1810*/  LEA R28, R7, UR4, 0x2 ;  /* 0x00000004071c7c11 */ /* 0x002fe2000f8e10ff */
[----:B------:R-:W-:Y:S01]  /*1820*/  IMAD.MOV R11, RZ, RZ, -R10 ;  /* 0x000000ffff0b7224 */ /* 0x000fe200078e0a0a */
[----:B------:R-:W-:-:S03]  /*1830*/  LEA R29, R8, UR4, 0x2 ;  /* 0x00000004081d7c11 */ /* 0x000fc6000f8e10ff */
[----:B------:R-:W-:Y:S02]  /*1840*/  VIADD R28, R28, 0x8 ;  /* 0x000000081c1c7836 */ /* 0x000fe40000000000 */
[----:B------:R-:W-:-:S07]  /*1850*/  VIADD R29, R29, 0x8 ;  /* 0x000000081d1d7836 */ /* 0x000fce0000000000 */
.L_x_40:
[----:B------:R-:W-:Y:S01]  /*1860*/  LDS R32, [R28+-0x8] ;  /* 0xfffff8001c207984 */ /* 0x000fe20000000800 */
[----:B------:R-:W-:Y:S01]  /*1870*/  BSSY.RECONVERGENT B1, `(.L_x_25) ;  /* 0x0000008000017945 */ /* 0x000fe20003800200 */
[----:B------:R-:W-:Y:S02]  /*1880*/  MOV R6, 0x18f0 ;  /* 0x000018f000067802 */ /* 0x000fe40000000f00 */
[----:B0-----:R-:W0:Y:S02]  /*1890*/  LDS R13, [R29+-0x8] ;  /* 0xfffff8001d0d7984 */ /* 0x001e240000000800 */
[----:B0-----:R-:W-:-:S04]  /*18a0*/  FADD R32, R32, -R13 ;  /* 0x8000000d20207221 */ /* 0x001fc80000000000 */
[----:B------:R-:W0:Y:S02]  /*18b0*/  F2F.F64.F32 R36, R32 ;  /* 0x0000002000247310 */ /* 0x000e240000201800 */
[----:B0-----:R-:W-:-:S10]  /*18c0*/  DADD R12, -RZ, |R36| ;  /* 0x00000000ff0c7229 */ /* 0x001fd40000000524 */
[----:B--2---:R-:W-:-:S07]  /*18d0*/  MOV R30, R13 ;  /* 0x0000000d001e7202 */ /* 0x004fce0000000f00 */
[----:B------:R-:W-:Y:S05]  /*18e0*/  CALL.REL.NOINC `($_Z10maxs_intraiPiPfS0_S0_S_i$__internal_accurate_pow) ;  /* 0x0000000c00dc7944 */ /* 0x000fea0003c00000 */
[----:B------:R-:W-:Y:S05]  /*18f0*/  BSYNC.RECONVERGENT B1 ;  /* 0x0000000000017941 */ /* 0x000fea0003800200 */
.L_x_25:
[----:B------:R-:W-:Y:S01]  /*1900*/  LDS R6, [R28+-0x4] ;  /* 0xfffffc001c067984 */ /* 0x000fe20000000800 */
[----:B------:R-:W-:Y:S01]  /*1910*/  DADD R18, R36, 2 ;  /* 0x4000000024127429 */ /* 0x000fe20000000000 */
[----:B------:R0:W1:Y:S01]  /*1920*/  F2F.F64.F32 R14, R31 ;  /* 0x0000001f000e7310 */ /* 0x0000620000201800 */
[C---:B------:R-:W-:Y:S01]  /*1930*/  FSETP.NEU.AND P1, PT, R32.reuse, RZ, PT ;  /* 0x000000ff2000720b */ /* 0x040fe20003f2d000 */
[----:B------:R-:W0:Y:S01]  /*1940*/  LDS R13, [R29+-0x4] ;  /* 0xfffffc001d0d7984 */ /* 0x000e220000000800 */
[----:B------:R-:W-:Y:S01]  /*1950*/  BSSY.RECONVERGENT B1, `(.L_x_26) ;  /* 0x000000f000017945 */ /* 0x000fe20003800200 */
[----:B------:R-:W-:Y:S02]  /*1960*/  FSETP.NEU.AND P0, PT, R32, 1, PT ;  /* 0x3f8000002000780b */ /* 0x000fe40003f0d000 */
[----:B------:R-:W-:-:S03]  /*1970*/  FSEL R12, R12, RZ, P1 ;  /* 0x000000ff0c0c7208 */ /* 0x000fc60000800000 */
[----:B------:R-:W-:-:S04]  /*1980*/  LOP3.LUT R18, R19, 0x7ff00000, RZ, 0xc0, !PT ;  /* 0x7ff0000013127812 */ /* 0x000fc800078ec0ff */
[----:B------:R-:W-:Y:S01]  /*1990*/  ISETP.NE.AND P2, PT, R18, 0x7ff00000, PT ;  /* 0x7ff000001200780c */ /* 0x000fe20003f45270 */
[----:B0-----:R-:W-:Y:S01]  /*19a0*/  FADD R31, R6, -R13 ;  /* 0x8000000d061f7221 */ /* 0x001fe20000000000 */
[----:B------:R-:W-:-:S03]  /*19b0*/  FSEL R13, R16, RZ, P1 ;  /* 0x000000ff100d7208 */ /* 0x000fc60000800000 */
[----:B------:R0:W2:Y:S08]  /*19c0*/  F2F.F64.F32 R34, R31 ;  /* 0x0000001f00227310 */ /* 0x0000b00000201800 */
[----:B-1----:R-:W-:Y:S05]  /*19d0*/  @P2 BRA `(.L_x_27) ;  /* 0x0000000000182947 */ /* 0x002fea0003800000 */
[----:B------:R-:W-:-:S13]  /*19e0*/  FSETP.NAN.AND P1, PT, R32, R32, PT ;  /* 0x000000202000720b */ /* 0x000fda0003f28000 */
[----:B------:R-:W-:Y:S01]  /*19f0*/  @P1 DADD R12, R36, 2 ;  /* 0x40000000240c1429 */ /* 0x000fe20000000000 */
[----:B------:R-:W-:Y:S10]  /*1a00*/  @P1 BRA `(.L_x_27) ;  /* 0x00000000000c1947 */ /* 0x000ff40003800000 */
[----:B------:R-:W-:-:S14]  /*1a10*/  DSETP.NEU.AND P1, PT, |R36|, +INF , PT ;  /* 0x7ff000002400742a */ /* 0x000fdc0003f2d200 */
[----:B------:R-:W-:Y:S02]  /*1a20*/  @!P1 IMAD.MOV.U32 R12, RZ, RZ, 0x0 ;  /* 0x00000000ff0c9424 */ /* 0x000fe400078e00ff */
[----:B------:R-:W-:-:S07]  /*1a30*/  @!P1 IMAD.MOV.U32 R13, RZ, RZ, 0x7ff00000 ;  /* 0x7ff00000ff0d9424 */ /* 0x000fce00078e00ff */
.L_x_27:
[----:B------:R-:W-:Y:S05]  /*1a40*/  BSYNC.RECONVERGENT B1 ;  /* 0x0000000000017941 */ /* 0x000fea0003800200 */
.L_x_26:
[----:B------:R-:W-:Y:S01]  /*1a50*/  FSEL R12, R12, RZ, P0 ;  /* 0x000000ff0c0c7208 */ /* 0x000fe20000000000 */
[----:B------:R-:W-:Y:S01]  /*1a60*/  BSSY.RECONVERGENT B1, `(.L_x_28) ;  /* 0x0000008000017945 */ /* 0x000fe20003800200 */
[----:B------:R-:W-:Y:S02]  /*1a70*/  FSEL R13, R13, 1.875, P0 ;  /* 0x3ff000000d0d7808 */ /* 0x000fe40000000000 */
[----:B------:R-:W-:-:S04]  /*1a80*/  MOV R6, 0x1ae0 ;  /* 0x00001ae000067802 */ /* 0x000fc80000000f00 */
[----:B------:R-:W-:Y:S02]  /*1a90*/  DADD R14, R14, R12 ;  /* 0x000000000e0e7229 */ /* 0x000fe4000000000c */
[----:B--2---:R-:W-:-:S04]  /*1aa0*/  DADD R12, -RZ, |R34| ;  /* 0x00000000ff0c7229 */ /* 0x004fc80000000522 */
[----:B------:R1:W2:Y:S06]  /*1ab0*/  F2F.F32.F64 R32, R14 ;  /* 0x0000000e00207310 */ /* 0x0002ac0000301000 */
[----:B------:R-:W-:-:S07]  /*1ac0*/  IMAD.MOV.U32 R30, RZ, RZ, R13 ;  /* 0x000000ffff1e7224 */ /* 0x000fce00078e000d */
[----:B012---:R-:W-:Y:S05]  /*1ad0*/  CALL.REL.NOINC `($_Z10maxs_intraiPiPfS0_S0_S_i$__internal_accurate_pow) ;  /* 0x0000000c00607944 */ /* 0x007fea0003c00000 */
[----:B------:R-:W-:Y:S05]  /*1ae0*/  BSYNC.RECONVERGENT B1 ;  /* 0x0000000000017941 */ /* 0x000fea0003800200 */
.L_x_28:
[----:B------:R-:W-:Y:S01]  /*1af0*/  DADD R14, R34, 2 ;  /* 0x40000000220e7429 */ /* 0x000fe20000000000 */
[----:B------:R-:W-:Y:S01]  /*1b00*/  FSETP.NEU.AND P0, PT, R31, RZ, PT ;  /* 0x000000ff1f00720b */ /* 0x000fe20003f0d000 */
[----:B------:R-:W-:Y:S03]  /*1b10*/  BSSY.RECONVERGENT B1, `(.L_x_29) ;  /* 0x000000e000017945 */ /* 0x000fe60003800200 */
[----:B------:R-:W-:Y:S02]  /*1b20*/  FSEL R12, R12, RZ, P0 ;  /* 0x000000ff0c0c7208 */ /* 0x000fe40000000000 */
[----:B------:R-:W-:-:S03]  /*1b30*/  FSEL R13, R16, RZ, P0 ;  /* 0x000000ff100d7208 */ /* 0x000fc60000000000 */
[----:B------:R-:W-:-:S04]  /*1b40*/  LOP3.LUT R14, R15, 0x7ff00000, RZ, 0xc0, !PT ;  /* 0x7ff000000f0e7812 */ /* 0x000fc800078ec0ff */
[----:B------:R-:W-:-:S13]  /*1b50*/  ISETP.NE.AND P1, PT, R14, 0x7ff00000, PT ;  /* 0x7ff000000e00780c */ /* 0x000fda0003f25270 */
[----:B------:R-:W-:Y:S05]  /*1b60*/  @P1 BRA `(.L_x_30) ;  /* 0x0000000000201947 */ /* 0x000fea0003800000 */
[----:B------:R-:W-:-:S13]  /*1b70*/  FSETP.NAN.AND P0, PT, R31, R31, PT ;  /* 0x0000001f1f00720b */ /* 0x000fda0003f08000 */
[----:B------:R-:W-:Y:S05]  /*1b80*/  @P0 BRA `(.L_x_31) ;  /* 0x0000000000140947 */ /* 0x000fea0003800000 */
[----:B------:R-:W-:-:S14]  /*1b90*/  DSETP.NEU.AND P0, PT, |R34|, +INF , PT ;  /* 0x7ff000002200742a */ /* 0x000fdc0003f0d200 */
[----:B------:R-:W-:Y:S05]  /*1ba0*/  @P0 BRA `(.L_x_30) ;  /* 0x0000000000100947 */ /* 0x000fea0003800000 */
[----:B------:R-:W-:Y:S02]  /*1bb0*/  IMAD.MOV.U32 R12, RZ, RZ, 0x0 ;  /* 0x00000000ff0c7424 */ /* 0x000fe400078e00ff */
[----:B------:R-:W-:Y:S01]  /*1bc0*/  IMAD.MOV.U32 R13, RZ, RZ, 0x7ff00000 ;  /* 0x7ff00000ff0d7424 */ /* 0x000fe200078e00ff */
[----:B------:R-:W-:Y:S06]  /*1bd0*/  BRA `(.L_x_30) ;  /* 0x0000000000047947 */ /* 0x000fec0003800000 */
.L_x_31:
[----:B------:R-:W-:-:S11]  /*1be0*/  DADD R12, R34, 2 ;  /* 0x40000000220c7429 */ /* 0x000fd60000000000 */
.L_x_30:
[----:B------:R-:W-:Y:S05]  /*1bf0*/  BSYNC.RECONVERGENT B1 ;  /* 0x0000000000017941 */ /* 0x000fea0003800200 */
.L_x_29:
[----:B------:R-:W-:Y:S01]  /*1c00*/  LDS R6, [R28] ;  /* 0x000000001c067984 */ /* 0x000fe20000000800 */
[----:B------:R-:W0:Y:S01]  /*1c10*/  F2F.F64.F32 R14, R32 ;  /* 0x00000020000e7310 */ /* 0x000e220000201800 */
[----:B------:R-:W-:Y:S01]  /*1c20*/  FSETP.NEU.AND P0, PT, R31, 1, PT ;  /* 0x3f8000001f00780b */ /* 0x000fe20003f0d000 */
[----:B------:R-:W-:Y:S01]  /*1c30*/  BSSY.RECONVERGENT B1, `(.L_x_32) ;  /* 0x000000c000017945 */ /* 0x000fe20003800200 */
[----:B------:R-:W1:Y:S02]  /*1c40*/  LDS R17, [R29] ;  /* 0x000000001d117984 */ /* 0x000e640000000800 */
[----:B------:R-:W-:Y:S02]  /*1c50*/  FSEL R12, R12, RZ, P0 ;  /* 0x000000ff0c0c7208 */ /* 0x000fe40000000000 */
[----:B------:R-:W-:-:S06]  /*1c60*/  FSEL R13, R13, 1.875, P0 ;  /* 0x3ff000000d0d7808 */ /* 0x000fcc0000000000 */
[----:B0-----:R-:W-:-:S06]  /*1c70*/  DADD R14, R14, R12 ;  /* 0x000000000e0e7229 */ /* 0x001fcc000000000c */
[----:B------:R-:W-:Y:S01]  /*1c80*/  F2F.F32.F64 R31, R14 ;  /* 0x0000000e001f7310 */ /* 0x000fe20000301000 */
[----:B-1----:R-:W-:Y:S01]  /*1c90*/  FADD R32, R6, -R17 ;  /* 0x8000001106207221 */ /* 0x002fe20000000000 */
[----:B------:R-:W-:-:S06]  /*1ca0*/  MOV R6, 0x1cf0 ;  /* 0x00001cf000067802 */ /* 0x000fcc0000000f00 */
[----:B------:R-:W0:Y:S02]  /*1cb0*/  F2F.F64.F32 R34, R32 ;  /* 0x0000002000227310 */ /* 0x000e240000201800 */
[----:B0-----:R-:W-:-:S10]  /*1cc0*/  DADD R12, -RZ, |R34| ;  /* 0x00000000ff0c7229 */ /* 0x001fd40000000522 */
[----:B------:R-:W-:-:S07]  /*1cd0*/  IMAD.MOV.U32 R30, RZ, RZ, R13 ;  /* 0x000000ffff1e7224 */ /* 0x000fce00078e000d */
[----:B------:R-:W-:Y:S05]  /*1ce0*/  CALL.REL.NOINC `($_Z10maxs_intraiPiPfS0_S0_S_i$__internal_accurate_pow) ;  /* 0x0000000800dc7944 */ /* 0x000fea0003c00000 */
[----:B------:R-:W-:Y:S05]  /*1cf0*/  BSYNC.RECONVERGENT B1 ;  /* 0x0000000000017941 */ /* 0x000fea0003800200 */
.L_x_32:
        /* <DEDUP_REMOVED lines=12> */
[----:B------:R-:W-:Y:S01]  /*1dc0*/  IMAD.MOV.U32 R12, RZ, RZ, 0x0 ;  /* 0x00000000ff0c7424 */ /* 0x000fe200078e00ff */
[----:B------:R-:W-:Y:S01]  /*1dd0*/  MOV R13, 0x7ff00000 ;  /* 0x7ff00000000d7802 */ /* 0x000fe20000000f00 */
[----:B------:R-:W-:Y:S06]  /*1de0*/  BRA `(.L_x_34) ;  /* 0x0000000000047947 */ /* 0x000fec0003800000 */
.L_x_35:
[----:B------:R-:W-:-:S11]  /*1df0*/  DADD R12, R34, 2 ;  /* 0x40000000220c7429 */ /* 0x000fd60000000000 */
.L_x_34:
[----:B------:R-:W-:Y:S05]  /*1e00*/  BSYNC.RECONVERGENT B1 ;  /* 0x0000000000017941 */ /* 0x000fea0003800200 */
.L_x_33:
[----:B------:R-:W-:Y:S01]  /*1e10*/  LDS R6, [R28+0x4] ;  /* 0x000004001c067984 */ /* 0x000fe20000000800 */
[----:B------:R-:W0:Y:S01]  /*1e20*/  F2F.F64.F32 R14, R31 ;  /* 0x0000001f000e7310 */ /* 0x000e220000201800 */
[----:B------:R-:W-:Y:S01]  /*1e30*/  FSETP.NEU.AND P0, PT, R32, 1, PT ;  /* 0x3f8000002000780b */ /* 0x000fe20003f0d000 */
[----:B------:R-:W-:Y:S01]  /*1e40*/  BSSY.RECONVERGENT B1, `(.L_x_36) ;  /* 0x000000c000017945 */ /* 0x000fe20003800200 */
[----:B------:R-:W1:Y:S02]  /*1e50*/  LDS R17, [R29+0x4] ;  /* 0x000004001d117984 */ /* 0x000e640000000800 */
        /* <DEDUP_REMOVED lines=11> */
.L_x_36:
        /* <DEDUP_REMOVED lines=15> */
.L_x_39:
[----:B------:R-:W-:-:S11]  /*2000*/  DADD R12, R34, 2 ;  /* 0x40000000220c7429 */ /* 0x000fd60000000000 */
.L_x_38:
[----:B------:R-:W-:Y:S05]  /*2010*/  BSYNC.RECONVERGENT B1 ;  /* 0x0000000000017941 */ /* 0x000fea0003800200 */
.L_x_37:
[----:B------:R-:W0:Y:S01]  /*2020*/  F2F.F64.F32 R32, R32 ;  /* 0x0000002000207310 */ /* 0x000e220000201800 */
[----:B------:R-:W-:Y:S01]  /*2030*/  FSETP.NEU.AND P0, PT, R31, 1, PT ;  /* 0x3f8000001f00780b */ /* 0x000fe20003f0d000 */
[----:B------:R-:W-:Y:S02]  /*2040*/  VIADD R11, R11, 0x4 ;  /* 0x000000040b0b7836 */ /* 0x000fe40000000000 */
[----:B------:R-:W-:Y:S01]  /*2050*/  VIADD R28, R28, 0x10 ;  /* 0x000000101c1c7836 */ /* 0x000fe20000000000 */
[----:B------:R-:W-:Y:S01]  /*2060*/  FSEL R12, R12, RZ, P0 ;  /* 0x000000ff0c0c7208 */ /* 0x000fe20000000000 */
[----:B------:R-:W-:Y:S01]  /*2070*/  VIADD R29, R29, 0x10 ;  /* 0x000000101d1d7836 */ /* 0x000fe20000000000 */
[----:B------:R-:W-:Y:S02]  /*2080*/  FSEL R13, R13, 1.875, P0 ;  /* 0x3ff000000d0d7808 */ /* 0x000fe40000000000 */
[----:B------:R-:W-:-:S04]  /*2090*/  ISETP.NE.AND P0, PT, R11, RZ, PT ;  /* 0x000000ff0b00720c */ /* 0x000fc80003f05270 */
[----:B0-----:R-:W-:-:S06]  /*20a0*/  DADD R12, R32, R12 ;  /* 0x00000000200c7229 */ /* 0x001fcc000000000c */
[----:B------:R0:W2:Y:S03]  /*20b0*/  F2F.F32.F64 R31, R12 ;  /* 0x0000000c001f7310 */ /* 0x0000a60000301000 */
[----:B------:R-:W-:Y:S05]  /*20c0*/  @P0 BRA `(.L_x_40) ;  /* 0xfffffff400e40947 */ /* 0x000fea000383ffff */
.L_x_24:
[----:B------:R-:W-:-:S13]  /*20d0*/  ISETP.NE.AND P0, PT, R9, RZ, PT ;  /* 0x000000ff0900720c */ /* 0x000fda0003f05270 */
[----:B------:R-:W-:Y:S05]  /*20e0*/  @!P0 BRA `(.L_x_23) ;  /* 0x0000000000b88947 */ /* 0x000fea0003800000 */
[----:B------:R-:W3:Y:S01]  /*20f0*/  S2R R11, SR_CgaCtaId ;  /* 0x00000000000b7919 */ /* 0x000ee20000008800 */
[----:B------:R-:W-:Y:S01]  /*2100*/  MOV R6, 0x400 ;  /* 0x0000040000067802 */ /* 0x000fe20000000f00 */
[----:B------:R-:W-:Y:S01]  /*2110*/  IMAD.IADD R8, R8, 0x1, R10 ;  /* 0x0000000108087824 */ /* 0x000fe200078e020a */
[----:B------:R-:W-:Y:S01]  /*2120*/  IADD3 R10, PT, PT, R7, R10, RZ ;  /* 0x0000000a070a7210 */ /* 0x000fe20007ffe0ff */
[----:B------:R-:W-:Y:S01]  /*2130*/  IMAD.MOV R9, RZ, RZ, -R9 ;  /* 0x000000ffff097224 */ /* 0x000fe200078e0a09 */
[----:B---3--:R-:W-:-:S05]  /*2140*/  LEA R11, R11, R6, 0x18 ;  /* 0x000000060b0b7211 */ /* 0x008fca00078ec0ff */
[--C-:B------:R-:W-:Y:S02]  /*2150*/  IMAD R7, R8, 0x4, R11.reuse ;  /* 0x0000000408077824 */ /* 0x100fe400078e020b */
[----:B------:R-:W-:-:S07]  /*2160*/  IMAD R8, R10, 0x4, R11 ;  /* 0x000000040a087824 */ /* 0x000fce00078e020b */
.L_x_45:
[----:B------:R-:W-:Y:S01]  /*2170*/  LDS R10, [R8] ;  /* 0x00000000080a7984 */ /* 0x000fe20000000800 */
[----:B------:R-:W-:Y:S01]  /*2180*/  BSSY.RECONVERGENT B1, `(.L_x_41) ;  /* 0x0000008000017945 */ /* 0x000fe20003800200 */
[----:B------:R-:W-:Y:S02]  /*2190*/  MOV R6, 0x2200 ;  /* 0x0000220000067802 */ /* 0x000fe40000000f00 */
[----:B---3--:R-:W3:Y:S02]  /*21a0*/  LDS R11, [R7] ;  /* 0x00000000070b7984 */ /* 0x008ee40000000800 */
[----:B---3--:R-:W-:-:S04]  /*21b0*/  FADD R10, R10, -R11 ;  /* 0x8000000b0a0a7221 */ /* 0x008fc80000000000 */
[----:B-1----:R-:W0:Y:S02]  /*21c0*/  F2F.F64.F32 R28, R10 ;  /* 0x0000000a001c7310 */ /* 0x002e240000201800 */
[----:B0-----:R-:W-:-:S10]  /*21d0*/  DADD R12, -RZ, |R28| ;  /* 0x00000000ff0c7229 */ /* 0x001fd4000000051c */
[----:B----4-:R-:W-:-:S07]  /*21e0*/  IMAD.MOV.U32 R30, RZ, RZ, R13 ;  /* 0x000000ffff1e7224 */ /* 0x010fce00078e000d */
[----:B--2---:R-:W-:Y:S05]  /*21f0*/  CALL.REL.NOINC `($_Z10maxs_intraiPiPfS0_S0_S_i$__internal_accurate_pow) ;  /* 0x0000000400987944 */ /* 0x004fea0003c00000 */
[----:B------:R-:W-:Y:S05]  /*2200*/  BSYNC.RECONVERGENT B1 ;  /* 0x0000000000017941 */ /* 0x000fea0003800200 */
.L_x_41:
        /* <DEDUP_REMOVED lines=15> */
.L_x_44:
[----:B------:R-:W-:-:S11]  /*2300*/  DADD R12, R28, 2 ;  /* 0x400000001c0c7429 */ /* 0x000fd60000000000 */
.L_x_43:
[----:B------:R-:W-:Y:S05]  /*2310*/  BSYNC.RECONVERGENT B1 ;  /* 0x0000000000017941 */ /* 0x000fea0003800200 */
.L_x_42:
[----:B------:R-:W0:Y:S01]  /*2320*/  F2F.F64.F32 R14, R31 ;  /* 0x0000001f000e7310 */ /* 0x000e220000201800 */
[----:B------:R-:W-:Y:S01]  /*2330*/  FSETP.NEU.AND P0, PT, R10, 1, PT ;  /* 0x3f8000000a00780b */ /* 0x000fe20003f0d000 */
[----:B------:R-:W-:Y:S01]  /*2340*/  VIADD R9, R9, 0x1 ;  /* 0x0000000109097836 */ /* 0x000fe20000000000 */
[----:B------:R-:W-:Y:S01]  /*2350*/  IADD3 R7, PT, PT, R7, 0x4, RZ ;  /* 0x0000000407077810 */ /* 0x000fe20007ffe0ff */
[----:B------:R-:W-:Y:S01]  /*2360*/  VIADD R8, R8, 0x4 ;  /* 0x0000000408087836 */ /* 0x000fe20000000000 */
[----:B------:R-:W-:Y:S02]  /*2370*/  FSEL R10, R12, RZ, P0 ;  /* 0x000000ff0c0a7208 */ /* 0x000fe40000000000 */
[----:B------:R-:W-:Y:S02]  /*2380*/  FSEL R11, R13, 1.875, P0 ;  /* 0x3ff000000d0b7808 */ /* 0x000fe40000000000 */
[----:B------:R-:W-:-:S04]  /*2390*/  ISETP.NE.AND P0, PT, R9, RZ, PT ;  /* 0x000000ff0900720c */ /* 0x000fc80003f05270 */
[----:B0-----:R-:W-:-:S06]  /*23a0*/  DADD R14, R14, R10 ;  /* 0x000000000e0e7229 */ /* 0x001fcc000000000a */
[----:B------:R3:W4:Y:S03]  /*23b0*/  F2F.F32.F64 R31, R14 ;  /* 0x0000000e001f7310 */ /* 0x0007260000301000 */
[----:B------:R-:W-:Y:S05]  /*23c0*/  @P0 BRA `(.L_x_45) ;  /* 0xfffffffc00680947 */ /* 0x000fea000383ffff */
.L_x_23:
[----:B--2-4-:R-:W-:Y:S01]  /*23d0*/  VIADD R6, R31, 0xf3000000 ;  /* 0xf30000001f067836 */ /* 0x014fe20000000000 */
[----:B------:R2:W4:Y:S01]  /*23e0*/  MUFU.RSQ R8, R31 ;  /* 0x0000001f00087308 */ /* 0x0005220000001400 */
[----:B------:R-:W-:Y:S03]  /*23f0*/  BSSY.RECONVERGENT B1, `(.L_x_46) ;  /* 0x000000b000017945 */ /* 0x000fe60003800200 */
[----:B------:R-:W-:-:S13]  /*2400*/  ISETP.GT.U32.AND P0, PT, R6, 0x727fffff, PT ;  /* 0x727fffff0600780c */ /* 0x000fda0003f04070 */
[----:B--2-4-:R-:W-:Y:S05]  /*2410*/  @!P0 BRA `(.L_x_47) ;  /* 0x0000000000108947 */ /* 0x014fea0003800000 */
[----:B------:R-:W-:-:S07]  /*2420*/  MOV R11, 0x2440 ;  /* 0x00002440000b7802 */ /* 0x000fce0000000f00 */
[----:B01-3--:R-:W-:Y:S05]  /*2430*/  CALL.REL.NOINC `($__internal_0_$__cuda_sm20_sqrt_rn_f32_slowpath) ;  /* 0x0000000000ac7944 */ /* 0x00bfea0003c00000 */
[----:B------:R-:W-:Y:S01]  /*2440*/  IMAD.MOV.U32 R7, RZ, RZ, R8 ;  /* 0x000000ffff077224 */ /* 0x000fe200078e0008 */
[----:B------:R-:W-:Y:S06]  /*2450*/  BRA `(.L_x_48) ;  /* 0x0000000000107947 */ /* 0x000fec0003800000 */
.L_x_47:
[C---:B------:R-:W-:Y:S01]  /*2460*/  FMUL.FTZ R6, R8.reuse, R31 ;  /* 0x0000001f08067220 */ /* 0x040fe20000410000 */
[----:B------:R-:W-:-:S03]  /*2470*/  FMUL.FTZ R8, R8, 0.5 ;  /* 0x3f00000008087820 */ /* 0x000fc60000410000 */
[----:B------:R-:W-:-:S04]  /*2480*/  FFMA R7, -R6, R6, R31 ;  /* 0x0000000606077223 */ /* 0x000fc8000000011f */
[----:B------:R-:W-:-:S07]  /*2490*/  FFMA R7, R7, R8, R6 ;  /* 0x0000000807077223 */ /* 0x000fce0000000006 */
.L_x_48:
[----:B------:R-:W-:Y:S05]  /*24a0*/  BSYNC.RECONVERGENT B1 ;  /* 0x0000000000017941 */ /* 0x000fea0003800200 */
.L_x_46:
[----:B------:R2:W-:Y:S02]  /*24b0*/  STS [R2], R7 ;  /* 0x0000000702007388 */ /* 0x0005e40000000800 */
.L_x_22:
[----:B------:R-:W-:Y:S05]  /*24c0*/  BSYNC.RECONVERGENT B0 ;  /* 0x0000000000007941 */ /* 0x000fea0003800200 */
.L_x_21:
[----:B------:R-:W-:Y:S01]  /*24d0*/  BAR.SYNC.DEFER_BLOCKING 0x0 ;  /* 0x0000000000007b1d */ /* 0x000fe20000010000 */
[----:B------:R-:W-:-:S13]  /*24e0*/  ISETP.GE.U32.AND P0, PT, R0, 0x2, PT ;  /* 0x000000020000780c */ /* 0x000fda0003f06070 */
[----:B------:R-:W-:Y:S05]  /*24f0*/  @!P0 BRA `(.L_x_49) ;  /* 0x0000000000448947 */ /* 0x000fea0003800000 */
.L_x_52:
[--C-:B------:R-:W-:Y:S01]  /*2500*/  IMAD.MOV.U32 R8, RZ, RZ, R0.reuse ;  /* 0x000000ffff087224 */ /* 0x100fe200078e0000 */
[----:B------:R-:W-:Y:S01]  /*2510*/  SHF.R.U32.HI R0, RZ, 0x1, R0 ;  /* 0x00000001ff007819 */ /* 0x000fe20000011600 */
[----:B------:R-:W-:Y:S03]  /*2520*/  BSSY.RECONVERGENT B0, `(.L_x_50) ;  /* 0x000000b000007945 */ /* 0x000fe60003800200 */
[----:B------:R-:W-:-:S13]  /*2530*/  ISETP.GE.U32.AND P0, PT, R5, R0, PT ;  /* 0x000000000500720c */ /* 0x000fda0003f06070 */
[----:B----4-:R-:W-:Y:S05]  /*2540*/  @P0 BRA `(.L_x_51) ;  /* 0x0000000000200947 */ /* 0x010fea0003800000 */
[----:B--2---:R-:W-:Y:S01]  /*2550*/  IMAD R7, R0, 0x4, R2 ;  /* 0x0000000400077824 */ /* 0x004fe200078e0202 */
[----:B------:R-:W-:Y:S05]  /*2560*/  LDS R6, [R2] ;  /* 0x0000000002067984 */ /* 0x000fea0000000800 */
[----:B------:R-:W2:Y:S02]  /*2570*/  LDS R7, [R7] ;  /* 0x0000000007077984 */ /* 0x000ea40000000800 */
[----:B--2---:R-:W-:-:S13]  /*2580*/  FSETP.GEU.AND P0, PT, R6, R7, PT ;  /* 0x000000070600720b */ /* 0x004fda0003f0e000 */
[----:B------:R-:W-:Y:S01]  /*2590*/  @!P0 IMAD R6, R0, 0x4, R3 ;  /* 0x0000000400068824 */ /* 0x000fe200078e0203 */
[----:B------:R-:W-:Y:S05]  /*25a0*/  @!P0 STS [R2], R7 ;  /* 0x0000000702008388 */ /* 0x000fea0000000800 */
[----:B------:R-:W2:Y:S04]  /*25b0*/  @!P0 LDS R6, [R6] ;  /* 0x0000000006068984 */ /* 0x000ea80000000800 */
[----:B--2---:R4:W-:Y:S02]  /*25c0*/  @!P0 STS [R3], R6 ;  /* 0x0000000603008388 */ /* 0x0049e40000000800 */
.L_x_51:
[----:B------:R-:W-:Y:S05]  /*25d0*/  BSYNC.RECONVERGENT B0 ;  /* 0x0000000000007941 */ /* 0x000fea0003800200 */
.L_x_50:
[----:B------:R-:W-:Y:S01]  /*25e0*/  BAR.SYNC.DEFER_BLOCKING 0x0 ;  /* 0x0000000000007b1d */ /* 0x000fe20000010000 */
[----:B------:R-:W-:-:S13]  /*25f0*/  ISETP.GT.U32.AND P0, PT, R8, 0x3, PT ;  /* 0x000000030800780c */ /* 0x000fda0003f04070 */
[----:B------:R-:W-:Y:S05]  /*2600*/  @P0 BRA `(.L_x_52) ;  /* 0xfffffffc00bc0947 */ /* 0x000fea000383ffff */
.L_x_49:
[----:B------:R-:W-:-:S13]  /*2610*/  ISETP.NE.AND P0, PT, R5, RZ, PT ;  /* 0x000000ff0500720c */ /* 0x000fda0003f05270 */
[----:B------:R-:W-:Y:S05]  /*2620*/  @P0 EXIT ;  /* 0x000000000000094d */ /* 0x000fea0003800000 */
[----:B------:R-:W5:Y:S01]  /*2630*/  S2UR UR5, SR_CgaCtaId ;  /* 0x00000000000579c3 */ /* 0x000f620000008800 */
[----:B------:R-:W-:-:S07]  /*2640*/  UMOV UR4, 0x400 ;  /* 0x0000040000047882 */ /* 0x000fce0000000000 */
[----:B0-2-4-:R-:W0:Y:S08]  /*2650*/  LDC.64 R2, c[0x0][0x388] ;  /* 0x0000e200ff027b82 */ /* 0x015e300000000a00 */
[----:B------:R-:W2:Y:S01]  /*2660*/  LDC.64 R6, c[0x0][0x390] ;  /* 0x0000e400ff067b82 */ /* 0x000ea20000000a00 */
[----:B-----5:R-:W-:Y:S01]  /*2670*/  ULEA UR4, UR5, UR4, 0x18 ;  /* 0x0000000405047291 */ /* 0x020fe2000f8ec0ff */
[----:B0-----:R-:W-:-:S08]  /*2680*/  IMAD.WIDE.U32 R2, R4, 0x4, R2 ;  /* 0x0000000404027825 */ /* 0x001fd000078e0002 */
[----:B------:R-:W0:Y:S04]  /*2690*/  LDS R9, [UR4+0x2850] ;  /* 0x00285004ff097984 */ /* 0x000e280008000800 */
[----:B------:R-:W4:Y:S01]  /*26a0*/  LDS R11, [UR4+0x2a54] ;  /* 0x002a5404ff0b7984 */ /* 0x000f220008000800 */
[----:B--2---:R-:W-:-:S03]  /*26b0*/  IMAD.WIDE.U32 R4, R4, 0x4, R6 ;  /* 0x0000000404047825 */ /* 0x004fc600078e0006 */
[----:B0-----:R-:W-:Y:S04]  /*26c0*/  STG.E desc[UR6][R2.64], R9 ;  /* 0x0000000902007986 */ /* 0x001fe8000c101906 */
[----:B----4-:R-:W-:Y:S01]  /*26d0*/  STG.E desc[UR6][R4.64], R11 ;  /* 0x0000000b04007986 */ /* 0x010fe2000c101906 */
[----:B------:R-:W-:Y:S05]  /*26e0*/  EXIT ;  /* 0x000000000000794d */ /* 0x000fea0003800000 */
        .weak           $__internal_0_$__cuda_sm20_sqrt_rn_f32_slowpath
        .type           $__internal_0_$__cuda_sm20_sqrt_rn_f32_slowpath,@function
        .size           $__internal_0_$__cuda_sm20_sqrt_rn_f32_slowpath,($_Z10maxs_intraiPiPfS0_S0_S_i$__internal_accurate_pow - $__internal_0_$__cuda_sm20_sqrt_rn_f32_slowpath)
$__internal_0_$__cuda_sm20_sqrt_rn_f32_slowpath:
[----:B------:R-:W-:-:S13]  /*26f0*/  LOP3.LUT P0, RZ, R31, 0x7fffffff, RZ, 0xc0, !PT ;  /* 0x7fffffff1fff7812 */ /* 0x000fda000780c0ff */
[----:B------:R-:W-:Y:S01]  /*2700*/  @!P0 IMAD.MOV.U32 R6, RZ, RZ, R31 ;  /* 0x000000ffff068224 */ /* 0x000fe200078e001f */
[----:B------:R-:W-:Y:S06]  /*2710*/  @!P0 BRA `(.L_x_53) ;  /* 0x0000000000408947 */ /* 0x000fec0003800000 */
[----:B------:R-:W-:-:S13]  /*2720*/  FSETP.GEU.FTZ.AND P0, PT, R31, RZ, PT ;  /* 0x000000ff1f00720b */ /* 0x000fda0003f1e000 */
[----:B------:R-:W-:Y:S01]  /*2730*/  @!P0 MOV R6, 0x7fffffff ;  /* 0x7fffffff00068802 */ /* 0x000fe20000000f00 */
[----:B------:R-:W-:Y:S06]  /*2740*/  @!P0 BRA `(.L_x_53) ;  /* 0x0000000000348947 */ /* 0x000fec0003800000 */
[----:B------:R-:W-:-:S13]  /*2750*/  FSETP.GTU.FTZ.AND P0, PT, |R31|, +INF , PT ;  /* 0x7f8000001f00780b */ /* 0x000fda0003f1c200 */
[----:B------:R-:W-:Y:S01]  /*2760*/  @P0 FADD.FTZ R6, R31, 1 ;  /* 0x3f8000001f060421 */ /* 0x000fe20000010000 */
[----:B------:R-:W-:Y:S06]  /*2770*/  @P0 BRA `(.L_x_53) ;  /* 0x0000000000280947 */ /* 0x000fec0003800000 */
[----:B------:R-:W-:-:S13]  /*2780*/  FSETP.NEU.FTZ.AND P0, PT, |R31|, +INF , PT ;  /* 0x7f8000001f00780b */ /* 0x000fda0003f1d200 */
[----:B------:R-:W-:-:S04]  /*2790*/  @P0 FFMA R7, R31, 1.84467440737095516160e+19, RZ ;  /* 0x5f8000001f070823 */ /* 0x000fc800000000ff */
[----:B------:R-:W0:Y:S02]  /*27a0*/  @P0 MUFU.RSQ R6, R7 ;  /* 0x0000000700060308 */ /* 0x000e240000001400 */
[----:B0-----:R-:W-:Y:S01]  /*27b0*/  @P0 FMUL.FTZ R8, R7, R6 ;  /* 0x0000000607080220 */ /* 0x001fe20000410000 */
[----:B------:R-:W-:Y:S01]  /*27c0*/  @P0 FMUL.FTZ R10, R6, 0.5 ;  /* 0x3f000000060a0820 */ /* 0x000fe20000410000 */
[----:B------:R-:W-:Y:S02]  /*27d0*/  @!P0 IMAD.MOV.U32 R6, RZ, RZ, R31 ;  /* 0x000000ffff068224 */ /* 0x000fe400078e001f */
[----:B------:R-:W-:-:S04]  /*27e0*/  @P0 FADD.FTZ R9, -R8, -RZ ;  /* 0x800000ff08090221 */ /* 0x000fc80000010100 */
[----:B------:R-:W-:-:S04]  /*27f0*/  @P0 FFMA R9, R8, R9, R7 ;  /* 0x0000000908090223 */ /* 0x000fc80000000007 */
[----:B------:R-:W-:-:S04]  /*2800*/  @P0 FFMA R9, R9, R10, R8 ;  /* 0x0000000a09090223 */ /* 0x000fc80000000008 */
[----:B------:R-:W-:-:S07]  /*2810*/  @P0 FMUL.FTZ R6, R9, 2.3283064365386962891e-10 ;  /* 0x2f80000009060820 */ /* 0x000fce0000410000 */
.L_x_53:
[----:B------:R-:W-:Y:S02]  /*2820*/  IMAD.MOV.U32 R8, RZ, RZ, R6 ;  /* 0x000000ffff087224 */ /* 0x000fe400078e0006 */
[----:B------:R-:W-:Y:S02]  /*2830*/  IMAD.MOV.U32 R6, RZ, RZ, R11 ;  /* 0x000000ffff067224 */ /* 0x000fe400078e000b */
[----:B------:R-:W-:-:S04]  /*2840*/  IMAD.MOV.U32 R7, RZ, RZ, 0x0 ;  /* 0x00000000ff077424 */ /* 0x000fc800078e00ff */
[----:B------:R-:W-:Y:S05]  /*2850*/  RET.REL.NODEC R6 `(_Z10maxs_intraiPiPfS0_S0_S_i) ;  /* 0xffffffd406e87950 */ /* 0x000fea0003c3ffff */
        .type           $_Z10maxs_intraiPiPfS0_S0_S_i$__internal_accurate_pow,@function
        .size           $_Z10maxs_intraiPiPfS0_S0_S_i$__internal_accurate_pow,(.L_x_83 - $_Z10maxs_intraiPiPfS0_S0_S_i$__internal_accurate_pow)
$_Z10maxs_intraiPiPfS0_S0_S_i$__internal_accurate_pow:
[----:B------:R-:W-:Y:S01]  /*2860*/  ISETP.GT.U32.AND P0, PT, R30, 0xfffff, PT ;  /* 0x000fffff1e00780c */ /* 0x000fe20003f04070 */
[--C-:B------:R-:W-:Y:S01]  /*2870*/  IMAD.MOV.U32 R13, RZ, RZ, R30.reuse ;  /* 0x000000ffff0d7224 */ /* 0x100fe200078e001e */
[----:B------:R-:W-:Y:S01]  /*2880*/  UMOV UR4, 0x7d2cafe2 ;  /* 0x7d2cafe200047882 */ /* 0x000fe20000000000 */
[----:B------:R-:W-:Y:S01]  /*2890*/  IMAD.MOV.U32 R16, RZ, RZ, 0x41ad3b5a ;  /* 0x41ad3b5aff107424 */ /* 0x000fe200078e00ff */
[----:B------:R-:W-:Y:S01]  /*28a0*/  UMOV UR5, 0x3eb0f5ff ;  /* 0x3eb0f5ff00057882 */ /* 0x000fe20000000000 */
[----:B------:R-:W-:Y:S01]  /*28b0*/  IMAD.MOV.U32 R17, RZ, RZ, 0x3ed0f5d2 ;  /* 0x3ed0f5d2ff117424 */ /* 0x000fe200078e00ff */
[----:B------:R-:W-:Y:S01]  /*28c0*/  SHF.R.U32.HI R30, RZ, 0x14, R30 ;  /* 0x00000014ff1e7819 */ /* 0x000fe2000001161e */
[----:B------:R-:W-:Y:S01]  /*28d0*/  UMOV UR10, 0x3b39803f ;  /* 0x3b39803f000a7882 */ /* 0x000fe20000000000 */
[----:B------:R-:W-:-:S05]  /*28e0*/  UMOV UR11, 0x3c7abc9e ;  /* 0x3c7abc9e000b7882 */ /* 0x000fca0000000000 */
[----:B------:R-:W-:-:S10]  /*28f0*/  @!P0 DMUL R24, R12, 1.80143985094819840000e+16 ;  /* 0x435000000c188828 */ /* 0x000fd40000000000 */
[----:B------:R-:W-:Y:S01]  /*2900*/  @!P0 IMAD.MOV.U32 R13, RZ, RZ, R25 ;  /* 0x000000ffff0d8224 */ /* 0x000fe200078e0019 */
[----:B------:R-:W-:Y:S01]  /*2910*/  @!P0 LEA.HI R30, R25, 0xffffffca, RZ, 0xc ;  /* 0xffffffca191e8811 */ /* 0x000fe200078f60ff */
[----:B------:R-:W-:-:S03]  /*2920*/  @!P0 IMAD.MOV.U32 R12, RZ, RZ, R24 ;  /* 0x000000ffff0c8224 */ /* 0x000fc600078e0018 */
[----:B------:R-:W-:Y:S02]  /*2930*/  LOP3.LUT R13, R13, 0x800fffff, RZ, 0xc0, !PT ;  /* 0x800fffff0d0d7812 */ /* 0x000fe400078ec0ff */
[----:B------:R-:W-:Y:S02]  /*2940*/  MOV R14, R12 ;  /* 0x0000000c000e7202 */ /* 0x000fe40000000f00 */
[----:B------:R-:W-:-:S04]  /*2950*/  LOP3.LUT R13, R13, 0x3ff00000, RZ, 0xfc, !PT ;  /* 0x3ff000000d0d7812 */ /* 0x000fc800078efcff */
[----:B------:R-:W-:Y:S01]  /*2960*/  ISETP.GE.U32.AND P1, PT, R13, 0x3ff6a09f, PT ;  /* 0x3ff6a09f0d00780c */ /* 0x000fe20003f26070 */
[----:B------:R-:W-:-:S12]  /*2970*/  IMAD.MOV.U32 R15, RZ, RZ, R13 ;  /* 0x000000ffff0f7224 */ /* 0x000fd800078e000d */
[----:B------:R-:W-:-:S04]  /*2980*/  @P1 VIADD R12, R15, 0xfff00000 ;  /* 0xfff000000f0c1836 */ /* 0x000fc80000000000 */
[----:B------:R-:W-:Y:S02]  /*2990*/  @P1 IMAD.MOV.U32 R15, RZ, RZ, R12 ;  /* 0x000000ffff0f1224 */ /* 0x000fe400078e000c */
[----:B------:R-:W-:-:S04]  /*29a0*/  IMAD.MOV.U32 R12, RZ, RZ, RZ ;  /* 0x000000ffff0c7224 */ /* 0x000fc800078e00ff */
[C---:B------:R-:W-:Y:S02]  /*29b0*/  DADD R18, R14.reuse, 1 ;  /* 0x3ff000000e127429 */ /* 0x040fe40000000000 */
[----:B------:R-:W-:-:S04]  /*29c0*/  DADD R14, R14, -1 ;  /* 0xbff000000e0e7429 */ /* 0x000fc80000000000 */
[----:B------:R-:W0:Y:S02]  /*29d0*/  MUFU.RCP64H R13, R19 ;  /* 0x00000013000d7308 */ /* 0x000e240000001800 */
[----:B0-----:R-:W-:-:S08]  /*29e0*/  DFMA R18, -R18, R12, 1 ;  /* 0x3ff000001212742b */ /* 0x001fd0000000010c */
[----:B------:R-:W-:-:S08]  /*29f0*/  DFMA R18, R18, R18, R18 ;  /* 0x000000121212722b */ /* 0x000fd00000000012 */
[----:B------:R-:W-:-:S08]  /*2a00*/  DFMA R18, R12, R18, R12 ;  /* 0x000000120c12722b */ /* 0x000fd0000000000c */
[----:B------:R-:W-:-:S08]  /*2a10*/  DMUL R12, R14, R18 ;  /* 0x000000120e0c7228 */ /* 0x000fd00000000000 */
[----:B------:R-:W-:-:S08]  /*2a20*/  DFMA R12, R14, R18, R12 ;  /* 0x000000120e0c722b */ /* 0x000fd0000000000c */
[----:B------:R-:W-:-:S08]  /*2a30*/  DMUL R26, R12, R12 ;  /* 0x0000000c0c1a7228 */ /* 0x000fd00000000000 */
[----:B------:R-:W-:Y:S01]  /*2a40*/  DFMA R16, R26, UR4, R16 ;  /* 0x000000041a107c2b */ /* 0x000fe20008000010 */
[----:B------:R-:W-:Y:S01]  /*2a50*/  UMOV UR4, 0x75488a3f ;  /* 0x75488a3f00047882 */ /* 0x000fe20000000000 */
[----:B------:R-:W-:-:S06]  /*2a60*/  UMOV UR5, 0x3ef3b20a ;  /* 0x3ef3b20a00057882 */ /* 0x000fcc0000000000 */
[----:B------:R-:W-:Y:S01]  /*2a70*/  DFMA R22, R26, R16, UR4 ;  /* 0x000000041a167e2b */ /* 0x000fe20008000010 */
[----:B------:R-:W-:Y:S01]  /*2a80*/  UMOV UR4, 0xe4faecd5 ;  /* 0xe4faecd500047882 */ /* 0x000fe20000000000 */
[----:B------:R-:W-:Y:S01]  /*2a90*/  UMOV UR5, 0x3f1745cd ;  /* 0x3f1745cd00057882 */ /* 0x000fe20000000000 */
[----:B------:R-:W-:-:S05]  /*2aa0*/  DADD R16, R14, -R12 ;  /* 0x000000000e107229 */ /* 0x000fca000000080c */
[----:B------:R-:W-:Y:S01]  /*2ab0*/  DFMA R22, R26, R22, UR4 ;  /* 0x000000041a167e2b */ /* 0x000fe20008000016 */
[----:B------:R-:W-:Y:S01]  /*2ac0*/  UMOV UR4, 0x258a578b ;  /* 0x258a578b00047882 */ /* 0x000fe20000000000 */
[----:B------:R-:W-:Y:S01]  /*2ad0*/  UMOV UR5, 0x3f3c71c7 ;  /* 0x3f3c71c700057882 */ /* 0x000fe20000000000 */
[----:B------:R-:W-:-:S05]  /*2ae0*/  DADD R16, R16, R16 ;  /* 0x0000000010107229 */ /* 0x000fca0000000010 */
[----:B------:R-:W-:Y:S01]  /*2af0*/  DFMA R22, R26, R22, UR4 ;  /* 0x000000041a167e2b */ /* 0x000fe20008000016 */
[----:B------:R-:W-:Y:S01]  /*2b00*/  UMOV UR4, 0x9242b910 ;  /* 0x9242b91000047882 */ /* 0x000fe20000000000 */
[----:B------:R-:W-:Y:S01]  /*2b10*/  UMOV UR5, 0x3f624924 ;  /* 0x3f62492400057882 */ /* 0x000fe20000000000 */
[----:B------:R-:W-:-:S05]  /*2b20*/  DFMA R16, R14, -R12, R16 ;  /* 0x8000000c0e10722b */ /* 0x000fca0000000010 */
[----:B------:R-:W-:Y:S01]  /*2b30*/  DFMA R22, R26, R22, UR4 ;  /* 0x000000041a167e2b */ /* 0x000fe20008000016 */
[----:B------:R-:W-:Y:S01]  /*2b40*/  UMOV UR4, 0x99999dfb ;  /* 0x99999dfb00047882 */ /* 0x000fe20000000000 */
[----:B------:R-:W-:Y:S01]  /*2b50*/  UMOV UR5, 0x3f899999 ;  /* 0x3f89999900057882 */ /* 0x000fe20000000000 */
[----:B------:R-:W-:Y:S02]  /*2b60*/  DMUL R16, R18, R16 ;  /* 0x0000001012107228 */ /* 0x000fe40000000000 */
[----:B------:R-:W-:-:S03]  /*2b70*/  DMUL R18, R12, R12 ;  /* 0x0000000c0c127228 */ /* 0x000fc60000000000 */
[----:B------:R-:W-:Y:S01]  /*2b80*/  DFMA R22, R26, R22, UR4 ;  /* 0x000000041a167e2b */ /* 0x000fe20008000016 */
[----:B------:R-:W-:Y:S01]  /*2b90*/  UMOV UR4, 0x55555555 ;  /* 0x5555555500047882 */ /* 0x000fe20000000000 */
[----:B------:R-:W-:-:S03]  /*2ba0*/  UMOV UR5, 0x3fb55555 ;  /* 0x3fb5555500057882 */ /* 0x000fc60000000000 */
[----:B------:R-:W-:Y:S01]  /*2bb0*/  VIADD R25, R17, 0x100000 ;  /* 0x0010000011197836 */ /* 0x000fe20000000000 */
[----:B------:R-:W-:Y:S02]  /*2bc0*/  MOV R24, R16 ;  /* 0x0000001000187202 */ /* 0x000fe40000000f00 */
[----:B------:R-:W-:-:S08]  /*2bd0*/  DFMA R14, R26, R22, UR4 ;  /* 0x000000041a0e7e2b */ /* 0x000fd00008000016 */
[----:B------:R-:W-:Y:S01]  /*2be0*/  DADD R20, -R14, UR4 ;  /* 0x000000040e147e29 */ /* 0x000fe20008000100 */
[----:B------:R-:W-:Y:S01]  /*2bf0*/  UMOV UR4, 0xb9e7b0 ;  /* 0x00b9e7b000047882 */ /* 0x000fe20000000000 */
[----:B------:R-:W-:-:S06]  /*2c00*/  UMOV UR5, 0x3c46a4cb ;  /* 0x3c46a4cb00057882 */ /* 0x000fcc0000000000 */
[----:B------:R-:W-:Y:S02]  /*2c10*/  DFMA R20, R26, R22, R20 ;  /* 0x000000161a14722b */ /* 0x000fe40000000014 */
[C---:B------:R-:W-:Y:S02]  /*2c20*/  DFMA R22, R12.reuse, R12, -R18 ;  /* 0x0000000c0c16722b */ /* 0x040fe40000000812 */
[----:B------:R-:W-:-:S06]  /*2c30*/  DMUL R26, R12, R18 ;  /* 0x000000120c1a7228 */ /* 0x000fcc0000000000 */
[----:B------:R-:W-:Y:S02]  /*2c40*/  DFMA R22, R12, R24, R22 ;  /* 0x000000180c16722b */ /* 0x000fe40000000016 */
[----:B------:R-:W-:Y:S01]  /*2c50*/  DADD R24, R20, -UR4 ;  /* 0x8000000414187e29 */ /* 0x000fe20008000000 */
[----:B------:R-:W-:Y:S01]  /*2c60*/  UMOV UR4, 0x80000000 ;  /* 0x8000000000047882 */ /* 0x000fe20000000000 */
[----:B------:R-:W-:Y:S01]  /*2c70*/  DFMA R20, R12, R18, -R26 ;  /* 0x000000120c14722b */ /* 0x000fe2000000081a */
[----:B------:R-:W-:-:S07]  /*2c80*/  UMOV UR5, 0x43300000 ;  /* 0x4330000000057882 */ /* 0x000fce0000000000 */
[----:B------:R-:W-:Y:S02]  /*2c90*/  DFMA R20, R16, R18, R20 ;  /* 0x000000121014722b */ /* 0x000fe40000000014 */
[----:B------:R-:W-:-:S06]  /*2ca0*/  DADD R18, R14, R24 ;  /* 0x000000000e127229 */ /* 0x000fcc0000000018 */
[----:B------:R-:W-:Y:S02]  /*2cb0*/  DFMA R20, R12, R22, R20 ;  /* 0x000000160c14722b */ /* 0x000fe40000000014 */
[----:B------:R-:W-:Y:S02]  /*2cc0*/  DADD R22, R14, -R18 ;  /* 0x000000000e167229 */ /* 0x000fe40000000812 */
[----:B------:R-:W-:-:S06]  /*2cd0*/  DMUL R14, R18, R26 ;  /* 0x0000001a120e7228 */ /* 0x000fcc0000000000 */
[----:B------:R-:W-:Y:S02]  /*2ce0*/  DADD R24, R24, R22 ;  /* 0x0000000018187229 */ /* 0x000fe40000000016 */
[----:B------:R-:W-:-:S08]  /*2cf0*/  DFMA R22, R18, R26, -R14 ;  /* 0x0000001a1216722b */ /* 0x000fd0000000080e */
[----:B------:R-:W-:-:S08]  /*2d00*/  DFMA R20, R18, R20, R22 ;  /* 0x000000141214722b */ /* 0x000fd00000000016 */
[----:B------:R-:W-:-:S08]  /*2d10*/  DFMA R24, R24, R26, R20 ;  /* 0x0000001a1818722b */ /* 0x000fd00000000014 */
[----:B------:R-:W-:-:S08]  /*2d20*/  DADD R20, R14, R24 ;  /* 0x000000000e147229 */ /* 0x000fd00000000018 */
[--C-:B------:R-:W-:Y:S02]  /*2d30*/  DADD R18, R12, R20.reuse ;  /* 0x000000000c127229 */ /* 0x100fe40000000014 */
[----:B------:R-:W-:-:S06]  /*2d40*/  DADD R14, R14, -R20 ;  /* 0x000000000e0e7229 */ /* 0x000fcc0000000814 */
[----:B------:R-:W-:Y:S02]  /*2d50*/  DADD R12, R12, -R18 ;  /* 0x000000000c0c7229 */ /* 0x000fe40000000812 */
[----:B------:R-:W-:-:S06]  /*2d60*/  DADD R14, R24, R14 ;  /* 0x00000000180e7229 */ /* 0x000fcc000000000e */
[----:B------:R-:W-:-:S08]  /*2d70*/  DADD R12, R20, R12 ;  /* 0x00000000140c7229 */ /* 0x000fd0000000000c */
[----:B------:R-:W-:Y:S01]  /*2d80*/  DADD R14, R14, R12 ;  /* 0x000000000e0e7229 */ /* 0x000fe2000000000c */
[C---:B------:R-:W-:Y:S02]  /*2d90*/  VIADD R12, R30.reuse, 0xfffffc01 ;  /* 0xfffffc011e0c7836 */ /* 0x040fe40000000000 */
[----:B------:R-:W-:Y:S02]  /*2da0*/  @P1 VIADD R12, R30, 0xfffffc02 ;  /* 0xfffffc021e0c1836 */ /* 0x000fe40000000000 */
[----:B------:R-:W-:-:S03]  /*2db0*/  IMAD.MOV.U32 R13, RZ, RZ, 0x43300000 ;  /* 0x43300000ff0d7424 */ /* 0x000fc600078e00ff */
[----:B------:R-:W-:Y:S01]  /*2dc0*/  DADD R16, R16, R14 ;  /* 0x0000000010107229 */ /* 0x000fe2000000000e */
[----:B------:R-:W-:-:S06]  /*2dd0*/  LOP3.LUT R12, R12, 0x80000000, RZ, 0x3c, !PT ;  /* 0x800000000c0c7812 */ /* 0x000fcc00078e3cff */
[----:B------:R-:W-:Y:S01]  /*2de0*/  DADD R14, R12, -UR4 ;  /* 0x800000040c0e7e29 */ /* 0x000fe20008000000 */
[----:B------:R-:W-:Y:S01]  /*2df0*/  UMOV UR4, 0xfefa39ef ;  /* 0xfefa39ef00047882 */ /* 0x000fe20000000000 */
[----:B------:R-:W-:Y:S01]  /*2e00*/  DADD R20, R18, R16 ;  /* 0x0000000012147229 */ /* 0x000fe20000000010 */
[----:B------:R-:W-:-:S07]  /*2e10*/  UMOV UR5, 0x3fe62e42 ;  /* 0x3fe62e4200057882 */ /* 0x000fce0000000000 */
[--C-:B------:R-:W-:Y:S02]  /*2e20*/  DFMA R12, R14, UR4, R20.reuse ;  /* 0x000000040e0c7c2b */ /* 0x100fe40008000014 */
[----:B------:R-:W-:-:S06]  /*2e30*/  DADD R22, R18, -R20 ;  /* 0x0000000012167229 */ /* 0x000fcc0000000814 */
[----:B------:R-:W-:Y:S02]  /*2e40*/  DFMA R18, R14, -UR4, R12 ;  /* 0x800000040e127c2b */ /* 0x000fe4000800000c */
[----:B------:R-:W-:-:S06]  /*2e50*/  DADD R22, R16, R22 ;  /* 0x0000000010167229 */ /* 0x000fcc0000000016 */
[----:B------:R-:W-:Y:S01]  /*2e60*/  DADD R18, -R20, R18 ;  /* 0x0000000014127229 */ /* 0x000fe20000000112 */
[----:B------:R-:W-:Y:S02]  /*2e70*/  IMAD.MOV.U32 R20, RZ, RZ, 0x652b82fe ;  /* 0x652b82feff147424 */ /* 0x000fe400078e00ff */
[----:B------:R-:W-:-:S05]  /*2e80*/  IMAD.MOV.U32 R21, RZ, RZ, 0x3ff71547 ;  /* 0x3ff71547ff157424 */ /* 0x000fca00078e00ff */
[----:B------:R-:W-:-:S08]  /*2e90*/  DADD R16, R22, -R18 ;  /* 0x0000000016107229 */ /* 0x000fd00000000812 */
[----:B------:R-:W-:-:S08]  /*2ea0*/  DFMA R16, R14, UR10, R16 ;  /* 0x0000000a0e107c2b */ /* 0x000fd00008000010 */
[----:B------:R-:W-:-:S08]  /*2eb0*/  DADD R14, R12, R16 ;  /* 0x000000000c0e7229 */ /* 0x000fd00000000010 */
[----:B------:R-:W-:Y:S02]  /*2ec0*/  DADD R18, R12, -R14 ;  /* 0x000000000c127229 */ /* 0x000fe4000000080e */
[----:B------:R-:W-:-:S06]  /*2ed0*/  DMUL R12, R14, 2 ;  /* 0x400000000e0c7828 */ /* 0x000fcc0000000000 */
[----:B------:R-:W-:Y:S02]  /*2ee0*/  DADD R16, R16, R18 ;  /* 0x0000000010107229 */ /* 0x000fe40000000012 */
[----:B------:R-:W-:-:S08]  /*2ef0*/  DFMA R14, R14, 2, -R12 ;  /* 0x400000000e0e782b */ /* 0x000fd0000000080c */
[----:B------:R-:W-:-:S08]  /*2f00*/  DFMA R16, R16, 2, R14 ;  /* 0x400000001010782b */ /* 0x000fd0000000000e */
[----:B------:R-:W-:-:S08]  /*2f10*/  DADD R22, R12, R16 ;  /* 0x000000000c167229 */ /* 0x000fd00000000010 */
[----:B------:R-:W-:Y:S02]  /*2f20*/  DFMA R20, R22, R20, 6.75539944105574400000e+15 ;  /* 0x433800001614742b */ /* 0x000fe40000000014 */
[----:B------:R-:W-:Y:S01]  /*2f30*/  FSETP.GEU.AND P0, PT, |R23|, 4.1917929649353027344, PT ;  /* 0x4086232b1700780b */ /* 0x000fe20003f0e200 */
[----:B------:R-:W-:-:S05]  /*2f40*/  DADD R12, R12, -R22 ;  /* 0x000000000c0c7229 */ /* 0x000fca0000000816 */
[----:B------:R-:W-:-:S03]  /*2f50*/  DADD R14, R20, -6.75539944105574400000e+15 ;  /* 0xc3380000140e7429 */ /* 0x000fc60000000000 */
[----:B------:R-:W-:-:S05]  /*2f60*/  DADD R16, R16, R12 ;  /* 0x0000000010107229 */ /* 0x000fca000000000c */
[----:B------:R-:W-:Y:S01]  /*2f70*/  DFMA R18, R14, -UR4, R22 ;  /* 0x800000040e127c2b */ /* 0x000fe20008000016 */
[----:B------:R-:W-:Y:S01]  /*2f80*/  UMOV UR4, 0x3b39803f ;  /* 0x3b39803f00047882 */ /* 0x000fe20000000000 */
[----:B------:R-:W-:-:S06]  /*2f90*/  UMOV UR5, 0x3c7abc9e ;  /* 0x3c7abc9e00057882 */ /* 0x000fcc0000000000 */
[----:B------:R-:W-:Y:S01]  /*2fa0*/  DFMA R18, R14, -UR4, R18 ;  /* 0x800000040e127c2b */ /* 0x000fe20008000012 */
[----:B------:R-:W-:Y:S01]  /*2fb0*/  UMOV UR4, 0x69ce2bdf ;  /* 0x69ce2bdf00047882 */ /* 0x000fe20000000000 */
[----:B------:R-:W-:Y:S01]  /*2fc0*/  IMAD.MOV.U32 R14, RZ, RZ, -0x35dec16 ;  /* 0xfca213eaff0e7424 */ /* 0x000fe200078e00ff */
[----:B------:R-:W-:Y:S01]  /*2fd0*/  UMOV UR5, 0x3e5ade15 ;  /* 0x3e5ade1500057882 */ /* 0x000fe20000000000 */
[----:B------:R-:W-:-:S06]  /*2fe0*/  IMAD.MOV.U32 R15, RZ, RZ, 0x3e928af3 ;  /* 0x3e928af3ff0f7424 */ /* 0x000fcc00078e00ff */
[----:B------:R-:W-:Y:S01]  /*2ff0*/  DFMA R14, R18, UR4, R14 ;  /* 0x00000004120e7c2b */ /* 0x000fe2000800000e */
[----:B------:R-:W-:Y:S01]  /*3000*/  UMOV UR4, 0x62401315 ;  /* 0x6240131500047882 */ /* 0x000fe20000000000 */
[----:B------:R-:W-:-:S06]  /*3010*/  UMOV UR5, 0x3ec71dee ;  /* 0x3ec71dee00057882 */ /* 0x000fcc0000000000 */
[----:B------:R-:W-:Y:S01]  /*3020*/  DFMA R14, R18, R14, UR4 ;  /* 0x00000004120e7e2b */ /* 0x000fe2000800000e */
        /* <DEDUP_REMOVED lines=20> */
[----:B------:R-:W-:-:S08]  /*3170*/  DFMA R14, R18, R14, UR4 ;  /* 0x00000004120e7e2b */ /* 0x000fd0000800000e */
[----:B------:R-:W-:-:S08]  /*3180*/  DFMA R14, R18, R14, 1 ;  /* 0x3ff00000120e742b */ /* 0x000fd0000000000e */
[----:B------:R-:W-:-:S10]  /*3190*/  DFMA R14, R18, R14, 1 ;  /* 0x3ff00000120e742b */ /* 0x000fd4000000000e */
[----:B------:R-:W-:Y:S01]  /*31a0*/  LEA R19, R20, R15, 0x14 ;  /* 0x0000000f14137211 */ /* 0x000fe200078ea0ff */
[----:B------:R-:W-:Y:S01]  /*31b0*/  IMAD.MOV.U32 R18, RZ, RZ, R14 ;  /* 0x000000ffff127224 */ /* 0x000fe200078e000e */
[----:B------:R-:W-:Y:S06]  /*31c0*/  @!P0 BRA `(.L_x_54) ;  /* 0x0000000000308947 */ /* 0x000fec0003800000 */
[----:B------:R-:W-:Y:S01]  /*31d0*/  FSETP.GEU.AND P1, PT, |R23|, 4.2275390625, PT ;  /* 0x408748001700780b */ /* 0x000fe20003f2e200 */
[C---:B------:R-:W-:Y:S02]  /*31e0*/  DADD R18, R22.reuse, +INF ;  /* 0x7ff0000016127429 */ /* 0x040fe40000000000 */
[----:B------:R-:W-:-:S08]  /*31f0*/  DSETP.GEU.AND P0, PT, R22, RZ, PT ;  /* 0x000000ff1600722a */ /* 0x000fd00003f0e000 */
[----:B------:R-:W-:Y:S02]  /*3200*/  FSEL R18, R18, RZ, P0 ;  /* 0x000000ff12127208 */ /* 0x000fe40000000000 */
[----:B------:R-:W-:Y:S02]  /*3210*/  @!P1 LEA.HI R12, R20, R20, RZ, 0x1 ;  /* 0x00000014140c9211 */ /* 0x000fe400078f08ff */
[----:B------:R-:W-:Y:S02]  /*3220*/  FSEL R19, R19, RZ, P0 ;  /* 0x000000ff13137208 */ /* 0x000fe40000000000 */
[----:B------:R-:W-:-:S05]  /*3230*/  @!P1 SHF.R.S32.HI R12, RZ, 0x1, R12 ;  /* 0x00000001ff0c9819 */ /* 0x000fca000001140c */
[----:B------:R-:W-:Y:S02]  /*3240*/  @!P1 IMAD.IADD R13, R20, 0x1, -R12 ;  /* 0x00000001140d9824 */ /* 0x000fe400078e0a0c */
[----:B------:R-:W-:Y:S02]  /*3250*/  @!P1 IMAD R15, R12, 0x100000, R15 ;  /* 0x001000000c0f9824 */ /* 0x000fe400078e020f */
[----:B------:R-:W-:Y:S01]  /*3260*/  @!P1 IMAD.MOV.U32 R12, RZ, RZ, RZ ;  /* 0x000000ffff0c9224 */ /* 0x000fe200078e00ff */
[----:B------:R-:W-:-:S06]  /*3270*/  @!P1 LEA R13, R13, 0x3ff00000, 0x14 ;  /* 0x3ff000000d0d9811 */ /* 0x000fcc00078ea0ff */
[----:B------:R-:W-:-:S11]  /*3280*/  @!P1 DMUL R18, R14, R12 ;  /* 0x0000000c0e129228 */ /* 0x000fd60000000000 */
.L_x_54:
[----:B------:R-:W-:Y:S01]  /*3290*/  DFMA R16, R16, R18, R18 ;  /* 0x000000121010722b */ /* 0x000fe20000000012 */
[----:B------:R-:W-:Y:S01]  /*32a0*/  IMAD.MOV.U32 R14, RZ, RZ, R6 ;  /* 0x000000ffff0e7224 */ /* 0x000fe200078e0006 */
[----:B------:R-:W-:Y:S01]  /*32b0*/  DSETP.NEU.AND P0, PT, |R18|, +INF , PT ;  /* 0x7ff000001200742a */ /* 0x000fe20003f0d200 */
[----:B------:R-:W-:-:S07]  /*32c0*/  IMAD.MOV.U32 R15, RZ, RZ, 0x0 ;  /* 0x00000000ff0f7424 */ /* 0x000fce00078e00ff */
[----:B------:R-:W-:Y:S02]  /*32d0*/  FSEL R12, R18, R16, !P0 ;  /* 0x00000010120c7208 */ /* 0x000fe40004000000 */
[----:B------:R-:W-:Y:S01]  /*32e0*/  FSEL R16, R19, R17, !P0 ;  /* 0x0000001113107208 */ /* 0x000fe20004000000 */
[----:B------:R-:W-:Y:S06]  /*32f0*/  RET.REL.NODEC R14 `(_Z10maxs_intraiPiPfS0_S0_S_i) ;  /* 0xffffffcc0e407950 */ /* 0x000fec0003c3ffff */
.L_x_55:
[----:B------:R-:W-:-:S00]  /*3300*/  BRA `(.L_x_55) ;  /* 0xfffffffc00fc7947 */ /* 0x000fc0000383ffff */
[----:B------:R-:W-:-:S00]  /*3310*/  NOP ;  /* 0x0000000000007918 */ /* 0x000fc00000000000 */
        /* <DEDUP_REMOVED lines=14> */
.L_x_83:


//--------------------- .text._Z9centroidsiPfS_Pii --------------------------
	.section	.text._Z9centroidsiPfS_Pii,"ax",@progbits
	.align	128
        .global         _Z9centroidsiPfS_Pii
        .type           _Z9centroidsiPfS_Pii,@function
        .size           _Z9centroidsiPfS_Pii,(.L_x_85 - _Z9centroidsiPfS_Pii)
        .other          _Z9centroidsiPfS_Pii,@"STO_CUDA_ENTRY STV_DEFAULT"
_Z9centroidsiPfS_Pii:
.text._Z9centroidsiPfS_Pii:
[----:B------:R-:W-:Y:S08]  /*0000*/  LDC R1, c[0x0][0x37c] ;  /* 0x0000df00ff017b82 */ /* 0x000ff00000000800 */
[----:B------:R-:W0:Y:S01]  /*0010*/  LDC R3, c[0x0][0x380] ;  /* 0x0000e000ff037b82 */ /* 0x000e220000000800 */
[----:B------:R-:W1:Y:S01]  /*0020*/  LDCU.64 UR6, c[0x0][0x358] ;  /* 0x00006b00ff0677ac */ /* 0x000e620008000a00 */
[----:B------:R-:W2:Y:S06]  /*0030*/  LDCU UR4, c[0x0][0x3a0] ;  /* 0x00007400ff0477ac */ /* 0x000eac0008000800 */
[----:B------:R-:W0:Y:S02]  /*0040*/  LDC.64 R4, c[0x0][0x398] ;  /* 0x0000e600ff047b82 */ /* 0x000e240000000a00 */
[----:B0-----:R-:W-:-:S05]  /*0050*/  IMAD.WIDE R4, R3, 0x4, R4 ;  /* 0x0000000403047825 */ /* 0x001fca00078e0204 */
[----:B-1----:R0:W5:Y:S04]  /*0060*/  LDG.E R6, desc[UR6][R4.64] ;  /* 0x0000000604067981 */ /* 0x002168000c1e1900 */
[----:B------:R0:W5:Y:S01]  /*0070*/  LDG.E R9, desc[UR6][R4.64+0x4] ;  /* 0x0000040604097981 */ /* 0x000162000c1e1900 */
[----:B------:R-:W1:Y:S01]  /*0080*/  S2UR UR8, SR_CTAID.X ;  /* 0x00000000000879c3 */ /* 0x000e620000002500 */
[----:B--2---:R-:W-:Y:S01]  /*0090*/  IMAD.U32 R0, RZ, RZ, UR4 ;  /* 0x00000004ff007e24 */ /* 0x004fe2000f8e00ff */
[----:B------:R-:W1:Y:S04]  /*00a0*/  S2R R3, SR_TID.X ;  /* 0x0000000000037919 */ /* 0x000e680000002100 */
[----:B------:R-:W-:-:S02]  /*00b0*/  ISETP.GE.AND P0, PT, R0, 0x1, PT ;  /* 0x000000010000780c */ /* 0x000fc40003f06270 */
[----:B------:R-:W1:Y:S02]  /*00c0*/  LDC R2, c[0x0][0x360] ;  /* 0x0000d800ff027b82 */ /* 0x000e640000000800 */
[----:B-1----:R-:W-:-:S09]  /*00d0*/  IMAD R7, R2, UR8, R3 ;  /* 0x0000000802077c24 */ /* 0x002fd2000f8e0203 */
[----:B0-----:R-:W-:Y:S05]  /*00e0*/  @!P0 BRA `(.L_x_56) ;  /* 0x0000000400348947 */ /* 0x001fea0003800000 */
[C---:B------:R-:W-:Y:S01]  /*00f0*/  ISETP.GE.U32.AND P1, PT, R0.reuse, 0x10, PT ;  /* 0x000000100000780c */ /* 0x040fe20003f26070 */
[----:B------:R-:W-:Y:S01]  /*0100*/  IMAD.MOV.U32 R4, RZ, RZ, RZ ;  /* 0x000000ffff047224 */ /* 0x000fe200078e00ff */
[----:B------:R-:W-:-:S04]  /*0110*/  LOP3.LUT R8, R0, 0xf, RZ, 0xc0, !PT ;  /* 0x0000000f00087812 */ /* 0x000fc800078ec0ff */
[----:B------:R-:W-:-:S07]  /*0120*/  ISETP.NE.AND P2, PT, R8, RZ, PT ;  /* 0x000000ff0800720c */ /* 0x000fce0003f45270 */
[----:B------:R-:W-:Y:S06]  /*0130*/  @!P1 BRA `(.L_x_57) ;  /* 0x0000000000689947 */ /* 0x000fec0003800000 */
[----:B------:R-:W0:Y:S01]  /*0140*/  S2UR UR5, SR_CgaCtaId ;  /* 0x00000000000579c3 */ /* 0x000e220000008800 */
[----:B------:R-:W-:Y:S01]  /*0150*/  UMOV UR4, 0x400 ;  /* 0x0000040000047882 */ /* 0x000fe20000000000 */
[----:B------:R-:W-:Y:S01]  /*0160*/  LOP3.LUT R4, R0, 0x7ffffff0, RZ, 0xc0, !PT ;  /* 0x7ffffff000047812 */ /* 0x000fe200078ec0ff */
[----:B0-----:R-:W-:-:S03]  /*0170*/  ULEA UR5, UR5, UR4, 0x18 ;  /* 0x0000000405057291 */ /* 0x001fc6000f8ec0ff */
[----:B------:R-:W-:-:S09]  /*0180*/  UMOV UR4, URZ ;  /* 0x000000ff00047c82 */ /* 0x000fd20008000000 */
.L_x_58:
[----:B0-----:R-:W-:Y:S01]  /*0190*/  IMAD R5, R3, R0, UR4 ;  /* 0x0000000403057e24 */ /* 0x001fe2000f8e0200 */
[----:B------:R-:W-:-:S04]  /*01a0*/  UIADD3 UR4, UPT, UPT, UR4, 0x10, URZ ;  /* 0x0000001004047890 */ /* 0x000fc8000fffe0ff */
[----:B------:R-:W-:Y:S02]  /*01b0*/  LEA R5, R5, UR5, 0x2 ;  /* 0x0000000505057c11 */ /* 0x000fe4000f8e10ff */
[----:B------:R-:W-:-:S03]  /*01c0*/  ISETP.NE.AND P1, PT, R4, UR4, PT ;  /* 0x0000000404007c0c */ /* 0x000fc6000bf25270 */
[----:B------:R0:W-:Y:S04]  /*01d0*/  STS [R5], RZ ;  /* 0x000000ff05007388 */ /* 0x0001e80000000800 */
[----:B------:R0:W-:Y:S04]  /*01e0*/  STS [R5+0x4], RZ ;  /* 0x000004ff05007388 */ /* 0x0001e80000000800 */
        /* <DEDUP_REMOVED lines=13> */
[----:B------:R0:W-:Y:S01]  /*02c0*/  STS [R5+0x3c], RZ ;  /* 0x00003cff05007388 */ /* 0x0001e20000000800 */
[----:B------:R-:W-:Y:S05]  /*02d0*/  @P1 BRA `(.L_x_58) ;  /* 0xfffffffc00ac1947 */ /* 0x000fea000383ffff */
.L_x_57:
[----:B------:R-:W-:Y:S05]  /*02e0*/  @!P2 BRA `(.L_x_56) ;  /* 0x0000000000b4a947 */ /* 0x000fea0003800000 */
[----:B------:R-:W-:Y:S02]  /*02f0*/  ISETP.GE.U32.AND P1, PT, R8, 0x8, PT ;  /* 0x000000080800780c */ /* 0x000fe40003f26070 */
[----:B------:R-:W-:-:S04]  /*0300*/  LOP3.LUT R10, R0, 0x7, RZ, 0xc0, !PT ;  /* 0x00000007000a7812 */ /* 0x000fc800078ec0ff */
[----:B------:R-:W-:-:S07]  /*0310*/  ISETP.NE.AND P2, PT, R10, RZ, PT ;  /* 0x000000ff0a00720c */ /* 0x000fce0003f45270 */
[----:B------:R-:W-:Y:S06]  /*0320*/  @!P1 BRA `(.L_x_59) ;  /* 0x0000000000389947 */ /* 0x000fec0003800000 */
[----:B------:R-:W1:Y:S01]  /*0330*/  S2UR UR5, SR_CgaCtaId ;  /* 0x00000000000579c3 */ /* 0x000e620000008800 */
[----:B------:R-:W-:Y:S01]  /*0340*/  UMOV UR4, 0x400 ;  /* 0x0000040000047882 */ /* 0x000fe20000000000 */
[----:B0-----:R-:W-:Y:S02]  /*0350*/  IMAD R5, R3, R0, R4 ;  /* 0x0000000003057224 */ /* 0x001fe400078e0204 */
[----:B------:R-:W-:Y:S01]  /*0360*/  VIADD R4, R4, 0x8 ;  /* 0x0000000804047836 */ /* 0x000fe20000000000 */
[----:B-1----:R-:W-:-:S06]  /*0370*/  ULEA UR4, UR5, UR4, 0x18 ;  /* 0x0000000405047291 */ /* 0x002fcc000f8ec0ff */
        /* <DEDUP_REMOVED lines=9> */
.L_x_59:
[----:B------:R-:W-:Y:S05]  /*0410*/  @!P2 BRA `(.L_x_56) ;  /* 0x000000000068a947 */ /* 0x000fea0003800000 */
[----:B------:R-:W-:Y:S02]  /*0420*/  ISETP.GE.U32.AND P1, PT, R10, 0x4, PT ;  /* 0x000000040a00780c */ /* 0x000fe40003f26070 */
[----:B------:R-:W-:-:S04]  /*0430*/  LOP3.LUT R8, R0, 0x3, RZ, 0xc0, !PT ;  /* 0x0000000300087812 */ /* 0x000fc800078ec0ff */
[----:B------:R-:W-:-:S07]  /*0440*/  ISETP.NE.AND P2, PT, R8, RZ, PT ;  /* 0x000000ff0800720c */ /* 0x000fce0003f45270 */
[----:B------:R-:W-:Y:S06]  /*0450*/  @!P1 BRA `(.L_x_60) ;  /* 0x0000000000289947 */ /* 0x000fec0003800000 */
[----:B------:R-:W2:Y:S01]  /*0460*/  S2UR UR5, SR_CgaCtaId ;  /* 0x00000000000579c3 */ /* 0x000ea20000008800 */
[----:B------:R-:W-:Y:S01]  /*0470*/  UMOV UR4, 0x400 ;  /* 0x0000040000047882 */ /* 0x000fe20000000000 */
[----:B01----:R-:W-:Y:S01]  /*0480*/  IMAD R5, R3, R0, R4 ;  /* 0x0000000003057224 */ /* 0x003fe200078e0204 */
[----:B------:R-:W-:Y:S01]  /*0490*/  IADD3 R4, PT, PT, R4, 0x4, RZ ;  /* 0x0000000404047810 */ /* 0x000fe20007ffe0ff */
[----:B--2---:R-:W-:-:S06]  /*04a0*/  ULEA UR4, UR5, UR4, 0x18 ;  /* 0x0000000405047291 */ /* 0x004fcc000f8ec0ff */
[----:B------:R-:W-:-:S05]  /*04b0*/  LEA R5, R5, UR4, 0x2 ;  /* 0x0000000405057c11 */ /* 0x000fca000f8e10ff */
[----:B------:R2:W-:Y:S04]  /*04c0*/  STS [R5], RZ ;  /* 0x000000ff05007388 */ /* 0x0005e80000000800 */
[----:B------:R2:W-:Y:S04]  /*04d0*/  STS [R5+0x4], RZ ;  /* 0x000004ff05007388 */ /* 0x0005e80000000800 */
[----:B------:R2:W-:Y:S04]  /*04e0*/  STS [R5+0x8], RZ ;  /* 0x000008ff05007388 */ /* 0x0005e80000000800 */
[----:B------:R2:W-:Y:S02]  /*04f0*/  STS [R5+0xc], RZ ;  /* 0x00000cff05007388 */ /* 0x0005e40000000800 */
.L_x_60:
[----:B------:R-:W-:Y:S05]  /*0500*/  @!P2 BRA `(.L_x_56) ;  /* 0x00000000002ca947 */ /* 0x000fea0003800000 */
[----:B------:R-:W3:Y:S01]  /*0510*/  S2UR UR5, SR_CgaCtaId ;  /* 0x00000000000579c3 */ /* 0x000ee20000008800 */
[----:B------:R-:W-:Y:S02]  /*0520*/  UMOV UR4, 0x400 ;  /* 0x0000040000047882 */ /* 0x000fe40000000000 */
[----:B---3--:R-:W-:-:S03]  /*0530*/  ULEA UR5, UR5, UR4, 0x18 ;  /* 0x0000000405057291 */ /* 0x008fc6000f8ec0ff */
[----:B------:R-:W-:-:S09]  /*0540*/  UMOV UR4, URZ ;  /* 0x000000ff00047c82 */ /* 0x000fd20008000000 */
.L_x_61:
[----:B012---:R-:W-:Y:S01]  /*0550*/  IMAD R5, R3, R0, R4 ;  /* 0x0000000003057224 */ /* 0x007fe200078e0204 */
[----:B------:R-:W-:Y:S01]  /*0560*/  UIADD3 UR4, UPT, UPT, UR4, 0x1, URZ ;  /* 0x0000000104047890 */ /* 0x000fe2000fffe0ff */
[----:B------:R-:W-:-:S03]  /*0570*/  VIADD R4, R4, 0x1 ;  /* 0x0000000104047836 */ /* 0x000fc60000000000 */
[----:B------:R-:W-:Y:S02]  /*0580*/  LEA R5, R5, UR5, 0x2 ;  /* 0x0000000505057c11 */ /* 0x000fe4000f8e10ff */
[----:B------:R-:W-:-:S03]  /*0590*/  ISETP.NE.AND P1, PT, R8, UR4, PT ;  /* 0x0000000408007c0c */ /* 0x000fc6000bf25270 */
[----:B------:R3:W-:Y:S10]  /*05a0*/  STS [R5], RZ ;  /* 0x000000ff05007388 */ /* 0x0007f40000000800 */
[----:B---3--:R-:W-:Y:S05]  /*05b0*/  @P1 BRA `(.L_x_61) ;  /* 0xfffffffc00e41947 */ /* 0x008fea000383ffff */
.L_x_56:
[----:B-----5:R-:W-:Y:S01]  /*05c0*/  IMAD.IADD R4, R9, 0x1, -R6 ;  /* 0x0000000109047824 */ /* 0x020fe200078e0a06 */
[----:B------:R-:W-:Y:S04]  /*05d0*/  BAR.SYNC.DEFER_BLOCKING 0x0 ;  /* 0x0000000000007b1d */ /* 0x000fe80000010000 */
[----:B------:R-:W-:Y:S02]  /*05e0*/  ISETP.GE.OR P1, PT, R7, R4, !P0 ;  /* 0x000000040700720c */ /* 0x000fe40004726670 */
[----:B------:R-:W-:Y:S11]  /*05f0*/  BSSY.RECONVERGENT B0, `(.L_x_62) ;  /* 0x0000079000007945 */ /* 0x000ff60003800200 */
[----:B------:R-:W-:Y:S05]  /*0600*/  @P1 BRA `(.L_x_63) ;  /* 0x0000000400dc1947 */ /* 0x000fea0003800000 */
[C---:B------:R-:W-:Y:S01]  /*0610*/  ISETP.GE.U32.AND P1, PT, R0.reuse, 0x10, PT ;  /* 0x000000100000780c */ /* 0x040fe20003f26070 */
[----:B------:R-:W-:Y:S01]  /*0620*/  IMAD.MOV.U32 R4, RZ, RZ, RZ ;  /* 0x000000ffff047224 */ /* 0x000fe200078e00ff */
[----:B------:R-:W-:Y:S02]  /*0630*/  LOP3.LUT R17, R0, 0xf, RZ, 0xc0, !PT ;  /* 0x0000000f00117812 */ /* 0x000fe400078ec0ff */
[----:B012---:R-:W-:Y:S02]  /*0640*/  IADD3 R5, PT, PT, R6, R7, RZ ;  /* 0x0000000706057210 */ /* 0x007fe40007ffe0ff */
[----:B------:R-:W-:-:S07]  /*0650*/  ISETP.NE.AND P2, PT, R17, RZ, PT ;  /* 0x000000ff1100720c */ /* 0x000fce0003f45270 */
[----:B------:R-:W-:Y:S06]  /*0660*/  @!P1 BRA `(.L_x_64) ;  /* 0x0000000000b49947 */ /* 0x000fec0003800000 */
[----:B------:R-:W0:Y:S01]  /*0670*/  S2UR UR5, SR_CgaCtaId ;  /* 0x00000000000579c3 */ /* 0x000e220000008800 */
[----:B------:R-:W-:Y:S01]  /*0680*/  UMOV UR4, 0x400 ;  /* 0x0000040000047882 */ /* 0x000fe20000000000 */
[----:B------:R-:W-:Y:S01]  /*0690*/  LOP3.LUT R4, R0, 0x7ffffff0, RZ, 0xc0, !PT ;  /* 0x7ffffff000047812 */ /* 0x000fe200078ec0ff */
[----:B0-----:R-:W-:-:S03]  /*06a0*/  ULEA UR5, UR5, UR4, 0x18 ;  /* 0x0000000405057291 */ /* 0x001fc6000f8ec0ff */
[----:B------:R-:W-:-:S09]  /*06b0*/  UMOV UR4, URZ ;  /* 0x000000ff00047c82 */ /* 0x000fd20008000000 */
.L_x_65:
[----:B0-----:R-:W0:Y:S01]  /*06c0*/  LDC.64 R6, c[0x0][0x390] ;  /* 0x0000e400ff067b82 */ /* 0x001e220000000a00 */
[----:B------:R-:W-:-:S04]  /*06d0*/  IMAD R9, R5, R0, UR4 ;  /* 0x0000000405097e24 */ /* 0x000fc8000f8e0200 */
        /* <DEDUP_REMOVED lines=17> */
[----:B------:R-:W-:Y:S01]  /*07f0*/  IMAD R9, R3, R0, UR4 ;  /* 0x0000000403097e24 */ /* 0x000fe2000f8e0200 */
[----:B------:R-:W-:-:S04]  /*0800*/  UIADD3 UR4, UPT, UPT, UR4, 0x10, URZ ;  /* 0x0000001004047890 */ /* 0x000fc8000fffe0ff */
[----:B------:R-:W-:Y:S02]  /*0810*/  LEA R9, R9, UR5, 0x2 ;  /* 0x0000000509097c11 */ /* 0x000fe4000f8e10ff */
[----:B------:R-:W-:-:S03]  /*0820*/  ISETP.NE.AND P1, PT, R4, UR4, PT ;  /* 0x0000000404007c0c */ /* 0x000fc6000bf25270 */
[----:B--2---:R0:W-:Y:S04]  /*0830*/  STS [R9], R8 ;  /* 0x0000000809007388 */ /* 0x0041e80000000800 */
[----:B---3--:R0:W-:Y:S04]  /*0840*/  STS [R9+0x4], R10 ;  /* 0x0000040a09007388 */ /* 0x0081e80000000800 */
[----:B----4-:R0:W-:Y:S04]  /*0850*/  STS [R9+0x8], R12 ;  /* 0x0000080c09007388 */ /* 0x0101e80000000800 */
[----:B-----5:R0:W-:Y:S04]  /*0860*/  STS [R9+0xc], R14 ;  /* 0x00000c0e09007388 */ /* 0x0201e80000000800 */
[----:B------:R0:W-:Y:S04]  /*0870*/  STS [R9+0x10], R16 ;  /* 0x0000101009007388 */ /* 0x0001e80000000800 */
        /* <DEDUP_REMOVED lines=10> */
[----:B------:R0:W-:Y:S01]  /*0920*/  STS [R9+0x3c], R21 ;  /* 0x00003c1509007388 */ /* 0x0001e20000000800 */
[----:B------:R-:W-:Y:S05]  /*0930*/  @P1 BRA `(.L_x_65) ;  /* 0xfffffffc00601947 */ /* 0x000fea000383ffff */
.L_x_64:
[----:B------:R-:W-:Y:S05]  /*0940*/  @!P2 BRA `(.L_x_63) ;  /* 0x00000004000ca947 */ /* 0x000fea0003800000 */
[----:B------:R-:W-:Y:S02]  /*0950*/  ISETP.GE.U32.AND P1, PT, R17, 0x8, PT ;  /* 0x000000081100780c */ /* 0x000fe40003f26070 */
[----:B0-----:R-:W-:-:S04]  /*0960*/  LOP3.LUT R11, R0, 0x7, RZ, 0xc0, !PT ;  /* 0x00000007000b7812 */ /* 0x001fc800078ec0ff */
[----:B------:R-:W-:-:S07]  /*0970*/  ISETP.NE.AND P2, PT, R11, RZ, PT ;  /* 0x000000ff0b00720c */ /* 0x000fce0003f45270 */
[----:B------:R-:W-:Y:S06]  /*0980*/  @!P1 BRA `(.L_x_66) ;  /* 0x0000000000649947 */ /* 0x000fec0003800000 */
[----:B------:R-:W0:Y:S01]  /*0990*/  LDC.64 R6, c[0x0][0x390] ;  /* 0x0000e400ff067b82 */ /* 0x000e220000000a00 */
[----:B------:R-:W-:-:S04]  /*09a0*/  IMAD R9, R5, R0, R4 ;  /* 0x0000000005097224 */ /* 0x000fc800078e0204 */
        /* <DEDUP_REMOVED lines=9> */
[----:B------:R-:W0:Y:S01]  /*0a40*/  S2UR UR5, SR_CgaCtaId ;  /* 0x00000000000579c3 */ /* 0x000e220000008800 */
[----:B------:R-:W-:Y:S01]  /*0a50*/  UMOV UR4, 0x400 ;  /* 0x0000040000047882 */ /* 0x000fe20000000000 */
[----:B------:R-:W-:-:S02]  /*0a60*/  IMAD R9, R3, R0, R4 ;  /* 0x0000000003097224 */ /* 0x000fc400078e0204 */
[----:B------:R-:W-:Y:S01]  /*0a70*/  VIADD R4, R4, 0x8 ;  /* 0x0000000804047836 */ /* 0x000fe20000000000 */
[----:B0-----:R-:W-:-:S06]  /*0a80*/  ULEA UR4, UR5, UR4, 0x18 ;  /* 0x0000000405047291 */ /* 0x001fcc000f8ec0ff */
        /* <DEDUP_REMOVED lines=9> */
.L_x_66:
[----:B------:R-:W-:Y:S05]  /*0b20*/  @!P2 BRA `(.L_x_63) ;  /* 0x000000000094a947 */ /* 0x000fea0003800000 */
[----:B------:R-:W-:Y:S02]  /*0b30*/  ISETP.GE.U32.AND P1, PT, R11, 0x4, PT ;  /* 0x000000040b00780c */ /* 0x000fe40003f26070 */
[----:B------:R-:W-:-:S04]  /*0b40*/  LOP3.LUT R13, R0, 0x3, RZ, 0xc0, !PT ;  /* 0x00000003000d7812 */ /* 0x000fc800078ec0ff */
[----:B------:R-:W-:-:S07]  /*0b50*/  ISETP.NE.AND P2, PT, R13, RZ, PT ;  /* 0x000000ff0d00720c */ /* 0x000fce0003f45270 */
[----:B------:R-:W-:Y:S06]  /*0b60*/  @!P1 BRA `(.L_x_67) ;  /* 0x0000000000449947 */ /* 0x000fec0003800000 */
[----:B------:R-:W1:Y:S01]  /*0b70*/  LDC.64 R6, c[0x0][0x390] ;  /* 0x0000e400ff067b82 */ /* 0x000e620000000a00 */
[----:B0-----:R-:W-:-:S04]  /*0b80*/  IMAD R9, R5, R0, R4 ;  /* 0x0000000005097224 */ /* 0x001fc800078e0204 */
[----:B-1----:R-:W-:-:S05]  /*0b90*/  IMAD.WIDE R6, R9, 0x4, R6 ;  /* 0x0000000409067825 */ /* 0x002fca00078e0206 */
[----:B------:R-:W2:Y:S04]  /*0ba0*/  LDG.E R8, desc[UR6][R6.64] ;  /* 0x0000000606087981 */ /* 0x000ea8000c1e1900 */
[----:B------:R-:W3:Y:S04]  /*0bb0*/  LDG.E R10, desc[UR6][R6.64+0x4] ;  /* 0x00000406060a7981 */ /* 0x000ee8000c1e1900 */
[----:B------:R-:W4:Y:S04]  /*0bc0*/  LDG.E R12, desc[UR6][R6.64+0x8] ;  /* 0x00000806060c7981 */ /* 0x000f28000c1e1900 */
[----:B------:R-:W5:Y:S01]  /*0bd0*/  LDG.E R14, desc[UR6][R6.64+0xc] ;  /* 0x00000c06060e7981 */ /* 0x000f62000c1e1900 */
[----:B------:R-:W0:Y:S01]  /*0be0*/  S2UR UR5, SR_CgaCtaId ;  /* 0x00000000000579c3 */ /* 0x000e220000008800 */
[----:B------:R-:W-:Y:S01]  /*0bf0*/  UMOV UR4, 0x400 ;  /* 0x0000040000047882 */ /* 0x000fe20000000000 */
[----:B------:R-:W-:Y:S01]  /*0c00*/  IMAD R9, R3, R0, R4 ;  /* 0x0000000003097224 */ /* 0x000fe200078e0204 */
[----:B------:R-:W-:Y:S01]  /*0c10*/  IADD3 R4, PT, PT, R4, 0x4, RZ ;  /* 0x0000000404047810 */ /* 0x000fe20007ffe0ff */
[----:B0-----:R-:W-:-:S06]  /*0c20*/  ULEA UR4, UR5, UR4, 0x18 ;  /* 0x0000000405047291 */ /* 0x001fcc000f8ec0ff */
[----:B------:R-:W-:-:S05]  /*0c30*/  LEA R9, R9, UR4, 0x2 ;  /* 0x0000000409097c11 */ /* 0x000fca000f8e10ff */
[----:B--2---:R1:W-:Y:S04]  /*0c40*/  STS [R9], R8 ;  /* 0x0000000809007388 */ /* 0x0043e80000000800 */
[----:B---3--:R1:W-:Y:S04]  /*0c50*/  STS [R9+0x4], R10 ;  /* 0x0000040a09007388 */ /* 0x0083e80000000800 */
[----:B----4-:R1:W-:Y:S04]  /*0c60*/  STS [R9+0x8], R12 ;  /* 0x0000080c09007388 */ /* 0x0103e80000000800 */
[----:B-----5:R1:W-:Y:S02]  /*0c70*/  STS [R9+0xc], R14 ;  /* 0x00000c0e09007388 */ /* 0x0203e40000000800 */
.L_x_67:
[----:B------:R-:W-:Y:S05]  /*0c80*/  @!P2 BRA `(.L_x_63) ;  /* 0x00000000003ca947 */ /* 0x000fea0003800000 */
[----:B------:R-:W2:Y:S01]  /*0c90*/  S2UR UR5, SR_CgaCtaId ;  /* 0x00000000000579c3 */ /* 0x000ea20000008800 */
[----:B------:R-:W-:-:S07]  /*0ca0*/  UMOV UR4, 0x400 ;  /* 0x0000040000047882 */ /* 0x000fce0000000000 */
[----:B01----:R-:W0:Y:S01]  /*0cb0*/  LDC.64 R8, c[0x0][0x390] ;  /* 0x0000e400ff087b82 */ /* 0x003e220000000a00 */
[----:B--2---:R-:W-:-:S03]  /*0cc0*/  ULEA UR5, UR5, UR4, 0x18 ;  /* 0x0000000405057291 */ /* 0x004fc6000f8ec0ff */
[----:B------:R-:W-:-:S09]  /*0cd0*/  UMOV UR4, URZ ;  /* 0x000000ff00047c82 */ /* 0x000fd20008000000 */
.L_x_68:
[----:B------:R-:W-:-:S04]  /*0ce0*/  IMAD R7, R5, R0, R4 ;  /* 0x0000000005077224 */ /* 0x000fc800078e0204 */
[----:B0--3--:R-:W-:-:S06]  /*0cf0*/  IMAD.WIDE R6, R7, 0x4, R8 ;  /* 0x0000000407067825 */ /* 0x009fcc00078e0208 */
[----:B------:R-:W2:Y:S01]  /*0d00*/  LDG.E R6, desc[UR6][R6.64] ;  /* 0x0000000606067981 */ /* 0x000ea2000c1e1900 */
[----:B------:R-:W-:Y:S01]  /*0d10*/  IMAD R10, R3, R0, R4 ;  /* 0x00000000030a7224 */ /* 0x000fe200078e0204 */
[----:B------:R-:W-:Y:S01]  /*0d20*/  UIADD3 UR4, UPT, UPT, UR4, 0x1, URZ ;  /* 0x0000000104047890 */ /* 0x000fe2000fffe0ff */
[----:B------:R-:W-:-:S03]  /*0d30*/  VIADD R4, R4, 0x1 ;  /* 0x0000000104047836 */ /* 0x000fc60000000000 */
[----:B------:R-:W-:Y:S02]  /*0d40*/  LEA R11, R10, UR5, 0x2 ;  /* 0x000000050a0b7c11 */ /* 0x000fe4000f8e10ff */
[----:B------:R-:W-:-:S03]  /*0d50*/  ISETP.NE.AND P1, PT, R13, UR4, PT ;  /* 0x000000040d007c0c */ /* 0x000fc6000bf25270 */
[----:B--2---:R3:W-:Y:S10]  /*0d60*/  STS [R11], R6 ;  /* 0x000000060b007388 */ /* 0x0047f40000000800 */
[----:B------:R-:W-:Y:S05]  /*0d70*/  @P1 BRA `(.L_x_68) ;  /* 0xfffffffc00d81947 */ /* 0x000fea000383ffff */
.L_x_63:
[----:B------:R-:W-:Y:S05]  /*0d80*/  BSYNC.RECONVERGENT B0 ;  /* 0x0000000000007941 */ /* 0x000fea0003800200 */
.L_x_62:
[----:B------:R-:W-:Y:S01]  /*0d90*/  BAR.SYNC.DEFER_BLOCKING 0x0 ;  /* 0x0000000000007b1d */ /* 0x000fe20000010000 */
[----:B------:R-:W-:-:S13]  /*0da0*/  ISETP.GE.U32.AND P1, PT, R2, 0x2, PT ;  /* 0x000000020200780c */ /* 0x000fda0003f26070 */
[----:B------:R-:W-:Y:S05]  /*0db0*/  @!P1 BRA `(.L_x_69) ;  /* 0x0000000400e49947 */ /* 0x000fea0003800000 */
[----:B------:R-:W4:Y:S01]  /*0dc0*/  S2UR UR5, SR_CgaCtaId ;  /* 0x00000000000579c3 */ /* 0x000f220000008800 */
[C---:B0-----:R-:W-:Y:S01]  /*0dd0*/  LOP3.LUT R16, R0.reuse, 0x7, RZ, 0xc0, !PT ;  /* 0x0000000700107812 */ /* 0x041fe200078ec0ff */
[----:B------:R-:W-:Y:S01]  /*0de0*/  UMOV UR4, 0x400 ;  /* 0x0000040000047882 */ /* 0x000fe20000000000 */
[----:B------:R-:W-:Y:S01]  /*0df0*/  IMAD R4, R3, R0, RZ ;  /* 0x0000000003047224 */ /* 0x000fe200078e02ff */
[----:B------:R-:W-:Y:S02]  /*0e00*/  LOP3.LUT R18, R0, 0x3, RZ, 0xc0, !PT ;  /* 0x0000000300127812 */ /* 0x000fe400078ec0ff */
[----:B-12---:R-:W-:Y:S01]  /*0e10*/  VIADD R5, R16, 0xffffffff ;  /* 0xffffffff10057836 */ /* 0x006fe20000000000 */
[----:B---3--:R-:W-:-:S04]  /*0e20*/  SHF.L.U32 R6, R0, 0x2, RZ ;  /* 0x0000000200067819 */ /* 0x008fc800000006ff */
[----:B------:R-:W-:Y:S02]  /*0e30*/  ISETP.GE.U32.AND P1, PT, R5, 0x3, PT ;  /* 0x000000030500780c */ /* 0x000fe40003f26070 */
[----:B------:R-:W-:-:S05]  /*0e40*/  LOP3.LUT R5, R0, 0x7ffffff8, RZ, 0xc0, !PT ;  /* 0x7ffffff800057812 */ /* 0x000fca00078ec0ff */
[----:B------:R-:W-:Y:S01]  /*0e50*/  IMAD.MOV R7, RZ, RZ, -R5 ;  /* 0x000000ffff077224 */ /* 0x000fe200078e0a05 */
[----:B----4-:R-:W-:-:S06]  /*0e60*/  ULEA UR4, UR5, UR4, 0x18 ;  /* 0x0000000405047291 */ /* 0x010fcc000f8ec0ff */
[----:B------:R-:W-:-:S05]  /*0e70*/  LEA R8, R4, UR4, 0x2 ;  /* 0x0000000404087c11 */ /* 0x000fca000f8e10ff */
[----:B------:R-:W-:-:S07]  /*0e80*/  VIADD R8, R8, 0x10 ;  /* 0x0000001008087836 */ /* 0x000fce0000000000 */
.L_x_76:
[----:B0-----:R-:W0:Y:S01]  /*0e90*/  LDC R0, c[0x0][0x3a0] ;  /* 0x0000e800ff007b82 */ /* 0x001e220000000800 */
[----:B------:R-:W-:Y:S01]  /*0ea0*/  MOV R9, R2 ;  /* 0x0000000200097202 */ /* 0x000fe20000000f00 */
[----:B------:R-:W-:Y:S01]  /*0eb0*/  BSSY.RECONVERGENT B0, `(.L_x_70) ;  /* 0x0000066000007945 */ /* 0x000fe20003800200 */
[----:B------:R-:W-:Y:S02]  /*0ec0*/  SHF.R.U32.HI R2, RZ, 0x1, R2 ;  /* 0x00000001ff027819 */ /* 0x000fe40000011602 */
[----:B0-----:R-:W-:-:S04]  /*0ed0*/  ISETP.GE.AND P0, PT, R0, 0x1, PT ;  /* 0x000000010000780c */ /* 0x001fc80003f06270 */
[----:B------:R-:W-:-:S13]  /*0ee0*/  ISETP.GE.U32.OR P2, PT, R3, R2, !P0 ;  /* 0x000000020300720c */ /* 0x000fda0004746470 */
[----:B-12---:R-:W-:Y:S05]  /*0ef0*/  @P2 BRA `(.L_x_71) ;  /* 0x0000000400842947 */ /* 0x006fea0003800000 */
[----:B------:R-:W-:Y:S01]  /*0f00*/  ISETP.GE.U32.AND P2, PT, R0, 0x8, PT ;  /* 0x000000080000780c */ /* 0x000fe20003f46070 */
[----:B------:R-:W-:Y:S02]  /*0f10*/  IMAD.IADD R11, R2, 0x1, R3 ;  /* 0x00000001020b7824 */ /* 0x000fe400078e0203 */
[----:B------:R-:W-:-:S10]  /*0f20*/  IMAD.MOV.U32 R13, RZ, RZ, RZ ;  /* 0x000000ffff0d7224 */ /* 0x000fd400078e00ff */
[----:B------:R-:W-:Y:S05]  /*0f30*/  @!P2 BRA `(.L_x_72) ;  /* 0x0000000000a8a947 */ /* 0x000fea0003800000 */
[----:B------:R-:W-:Y:S01]  /*0f40*/  IMAD R13, R6, R11, UR4 ;  /* 0x00000004060d7e24 */ /* 0x000fe2000f8e020b */
[----:B------:R-:W-:Y:S01]  /*0f50*/  MOV R10, R8 ;  /* 0x00000008000a7202 */ /* 0x000fe20000000f00 */
[----:B------:R-:W-:Y:S02]  /*0f60*/  IMAD.MOV.U32 R12, RZ, RZ, R7 ;  /* 0x000000ffff0c7224 */ /* 0x000fe400078e0007 */
[----:B------:R-:W-:-:S07]  /*0f70*/  VIADD R13, R13, 0x10 ;  /* 0x000000100d0d7836 */ /* 0x000fce0000000000 */
.L_x_73:
[----:B------:R-:W-:Y:S01]  /*0f80*/  LDS R14, [R10+-0x10] ;  /* 0xfffff0000a0e7984 */ /* 0x000fe20000000800 */
[----:B------:R-:W-:-:S03]  /*0f90*/  IADD3 R12, PT, PT, R12, 0x8, RZ ;  /* 0x000000080c0c7810 */ /* 0x000fc60007ffe0ff */
[----:B------:R-:W0:Y:S01]  /*0fa0*/  LDS R15, [R13+-0x10] ;  /* 0xfffff0000d0f7984 */ /* 0x000e220000000800 */
[----:B------:R-:W-:Y:S01]  /*0fb0*/  ISETP.NE.AND P2, PT, R12, RZ, PT ;  /* 0x000000ff0c00720c */ /* 0x000fe20003f45270 */
[----:B0-----:R-:W-:Y:S02]  /*0fc0*/  FADD R15, R14, R15 ;  /* 0x0000000f0e0f7221 */ /* 0x001fe40000000000 */
[----:B------:R-:W-:Y:S04]  /*0fd0*/  LDS R14, [R10+-0xc] ;  /* 0xfffff4000a0e7984 */ /* 0x000fe80000000800 */
[----:B------:R-:W-:Y:S04]  /*0fe0*/  STS [R10+-0x10], R15 ;  /* 0xfffff00f0a007388 */ /* 0x000fe80000000800 */
[----:B------:R-:W0:Y:S02]  /*0ff0*/  LDS R17, [R13+-0xc] ;  /* 0xfffff4000d117984 */ /* 0x000e240000000800 */
[----:B0-----:R-:W-:-:S02]  /*1000*/  FADD R17, R14, R17 ;  /* 0x000000110e117221 */ /* 0x001fc40000000000 */
        /* <DEDUP_REMOVED lines=8> */
[----:B------:R-:W-:Y:S04]  /*1090*/  LDS R14, [R10] ;  /* 0x000000000a0e7984 */ /* 0x000fe80000000800 */
[----:B------:R-:W-:Y:S04]  /*10a0*/  STS [R10+-0x4], R21 ;  /* 0xfffffc150a007388 */ /* 0x000fe80000000800 */
[----:B------:R-:W0:Y:S02]  /*10b0*/  LDS R15, [R13] ;  /* 0x000000000d0f7984 */ /* 0x000e240000000800 */
[----:B0-----:R-:W-:-:S02]  /*10c0*/  FADD R15, R14, R15 ;  /* 0x0000000f0e0f7221 */ /* 0x001fc40000000000 */
[----:B------:R-:W-:Y:S04]  /*10d0*/  LDS R14, [R10+0x4] ;  /* 0x000004000a0e7984 */ /* 0x000fe80000000800 */
[----:B------:R-:W-:Y:S04]  /*10e0*/  STS [R10], R15 ;  /* 0x0000000f0a007388 */ /* 0x000fe80000000800 */
[----:B------:R-:W0:Y:S02]  /*10f0*/  LDS R17, [R13+0x4] ;  /* 0x000004000d117984 */ /* 0x000e240000000800 */
[----:B0-----:R-:W-:-:S02]  /*1100*/  FADD R17, R14, R17 ;  /* 0x000000110e117221 */ /* 0x001fc40000000000 */
[----:B------:R-:W-:Y:S04]  /*1110*/  LDS R14, [R10+0x8] ;  /* 0x000008000a0e7984 */ /* 0x000fe80000000800 */
[----:B------:R-:W-:Y:S04]  /*1120*/  STS [R10+0x4], R17 ;  /* 0x000004110a007388 */ /* 0x000fe80000000800 */
[----:B------:R-:W0:Y:S02]  /*1130*/  LDS R19, [R13+0x8] ;  /* 0x000008000d137984 */ /* 0x000e240000000800 */
[----:B0-----:R-:W-:-:S02]  /*1140*/  FADD R19, R14, R19 ;  /* 0x000000130e137221 */ /* 0x001fc40000000000 */
[----:B------:R-:W-:Y:S04]  /*1150*/  LDS R14, [R10+0xc] ;  /* 0x00000c000a0e7984 */ /* 0x000fe80000000800 */
[----:B------:R-:W-:Y:S04]  /*1160*/  STS [R10+0x8], R19 ;  /* 0x000008130a007388 */ /* 0x000fe80000000800 */
[----:B------:R0:W1:Y:S02]  /*1170*/  LDS R21, [R13+0xc] ;  /* 0x00000c000d157984 */ /* 0x0000640000000800 */
[----:B0-----:R-:W-:-:S02]  /*1180*/  VIADD R13, R13, 0x20 ;  /* 0x000000200d0d7836 */ /* 0x001fc40000000000 */
[----:B-1----:R-:W-:-:S05]  /*1190*/  FADD R21, R14, R21 ;  /* 0x000000150e157221 */ /* 0x002fca0000000000 */
[----:B------:R0:W-:Y:S02]  /*11a0*/  STS [R10+0xc], R21 ;  /* 0x00000c150a007388 */ /* 0x0001e40000000800 */
[----:B0-----:R-:W-:Y:S01]  /*11b0*/  VIADD R10, R10, 0x20 ;  /* 0x000000200a0a7836 */ /* 0x001fe20000000000 */
[----:B------:R-:W-:Y:S06]  /*11c0*/  @P2 BRA `(.L_x_73) ;  /* 0xfffffffc006c2947 */ /* 0x000fec000383ffff */
[----:B------:R-:W-:-:S07]  /*11d0*/  MOV R13, R5 ;  /* 0x00000005000d7202 */ /* 0x000fce0000000f00 */
.L_x_72:
[----:B------:R-:W-:-:S13]  /*11e0*/  ISETP.NE.AND P2, PT, R16, RZ, PT ;  /* 0x000000ff1000720c */ /* 0x000fda0003f45270 */
[----:B------:R-:W-:Y:S05]  /*11f0*/  @!P2 BRA `(.L_x_71) ;  /* 0x0000000000c4a947 */ /* 0x000fea0003800000 */
[----:B------:R-:W-:Y:S01]  /*1200*/  ISETP.NE.AND P2, PT, R18, RZ, PT ;  /* 0x000000ff1200720c */ /* 0x000fe20003f45270 */
[----:B------:R-:W-:-:S12]  /*1210*/  @!P1 BRA `(.L_x_74) ;  /* 0x0000000000549947 */ /* 0x000fd80003800000 */
[--C-:B------:R-:W-:Y:S02]  /*1220*/  IMAD.IADD R10, R4, 0x1, R13.reuse ;  /* 0x00000001040a7824 */ /* 0x100fe400078e020d */
[----:B------:R-:W-:Y:S02]  /*1230*/  IMAD R12, R11, R0, R13 ;  /* 0x000000000b0c7224 */ /* 0x000fe400078e020d */
[----:B------:R-:W-:Y:S01]  /*1240*/  VIADD R13, R13, 0x4 ;  /* 0x000000040d0d7836 */ /* 0x000fe20000000000 */
[----:B------:R-:W-:Y:S02]  /*1250*/  LEA R10, R10, UR4, 0x2 ;  /* 0x000000040a0a7c11 */ /* 0x000fe4000f8e10ff */
[----:B------:R-:W-:-:S03]  /*1260*/  LEA R14, R12, UR4, 0x2 ;  /* 0x000000040c0e7c11 */ /* 0x000fc6000f8e10ff */
[----:B------:R-:W-:Y:S04]  /*1270*/  LDS R12, [R10] ;  /* 0x000000000a0c7984 */ /* 0x000fe80000000800 */
[----:B------:R-:W0:Y:S02]  /*1280*/  LDS R15, [R14] ;  /* 0x000000000e0f7984 */ /* 0x000e240000000800 */
[----:B0-----:R-:W-:Y:S02]  /*1290*/  FADD R15, R12, R15 ;  /* 0x0000000f0c0f7221 */ /* 0x001fe40000000000 */
        /* <DEDUP_REMOVED lines=10> */
[----:B------:R-:W0:Y:S02]  /*1340*/  LDS R21, [R14+0xc] ;  /* 0x00000c000e157984 */ /* 0x000e240000000800 */
[----:B0-----:R-:W-:-:S05]  /*1350*/  FADD R21, R12, R21 ;  /* 0x000000150c157221 */ /* 0x001fca0000000000 */
[----:B------:R0:W-:Y:S02]  /*1360*/  STS [R10+0xc], R21 ;  /* 0x00000c150a007388 */ /* 0x0001e40000000800 */
.L_x_74:
[----:B------:R-:W-:Y:S05]  /*1370*/  @!P2 BRA `(.L_x_71) ;  /* 0x000000000064a947 */ /* 0x000fea0003800000 */
[----:B------:R-:W-:Y:S02]  /*1380*/  ISETP.NE.AND P2, PT, R18, 0x1, PT ;  /* 0x000000011200780c */ /* 0x000fe40003f45270 */
[----:B------:R-:W-:-:S11]  /*1390*/  LOP3.LUT P3, RZ, R0, 0x1, RZ, 0xc0, !PT ;  /* 0x0000000100ff7812 */ /* 0x000fd6000786c0ff */
[----:B------:R-:W-:Y:S05]  /*13a0*/  @!P2 BRA `(.L_x_75) ;  /* 0x000000000034a947 */ /* 0x000fea0003800000 */
[----:B------:R-:W-:Y:S01]  /*13b0*/  IMAD R12, R11, R0, R13 ;  /* 0x000000000b0c7224 */ /* 0x000fe200078e020d */
[----:B0-----:R-:W-:Y:S01]  /*13c0*/  IADD3 R10, PT, PT, R4, R13, RZ ;  /* 0x0000000d040a7210 */ /* 0x001fe20007ffe0ff */
[----:B------:R-:W-:-:S03]  /*13d0*/  VIADD R13, R13, 0x2 ;  /* 0x000000020d0d7836 */ /* 0x000fc60000000000 */
[----:B------:R-:W-:Y:S02]  /*13e0*/  LEA R17, R10, UR4, 0x2 ;  /* 0x000000040a117c11 */ /* 0x000fe4000f8e10ff */
[----:B------:R-:W-:-:S03]  /*13f0*/  LEA R14, R12, UR4, 0x2 ;  /* 0x000000040c0e7c11 */ /* 0x000fc6000f8e10ff */
[----:B------:R-:W-:Y:S04]  /*1400*/  LDS R10, [R17] ;  /* 0x00000000110a7984 */ /* 0x000fe80000000800 */
[----:B------:R-:W0:Y:S04]  /*1410*/  LDS R15, [R14] ;  /* 0x000000000e0f7984 */ /* 0x000e280000000800 */
[----:B------:R-:W-:Y:S01]  /*1420*/  LDS R12, [R17+0x4] ;  /* 0x00000400110c7984 */ /* 0x000fe20000000800 */
[----:B0-----:R-:W-:-:S05]  /*1430*/  FADD R10, R10, R15 ;  /* 0x0000000f0a0a7221 */ /* 0x001fca0000000000 */
[----:B------:R-:W-:Y:S04]  /*1440*/  STS [R17], R10 ;  /* 0x0000000a11007388 */ /* 0x000fe80000000800 */
[----:B------:R-:W0:Y:S02]  /*1450*/  LDS R15, [R14+0x4] ;  /* 0x000004000e0f7984 */ /* 0x000e240000000800 */
[----:B0-----:R-:W-:-:S05]  /*1460*/  FADD R12, R12, R15 ;  /* 0x0000000f0c0c7221 */ /* 0x001fca0000000000 */
[----:B------:R1:W-:Y:S02]  /*1470*/  STS [R17+0x4], R12 ;  /* 0x0000040c11007388 */ /* 0x0003e40000000800 */
.L_x_75:
[----:B------:R-:W-:Y:S05]  /*1480*/  @!P3 BRA `(.L_x_71) ;  /* 0x000000000020b947 */ /* 0x000fea0003800000 */
[--C-:B------:R-:W-:Y:S02]  /*1490*/  IMAD R11, R11, R0, R13.reuse ;  /* 0x000000000b0b7224 */ /* 0x100fe400078e020d */
[----:B0-----:R-:W-:-:S03]  /*14a0*/  IMAD.IADD R10, R4, 0x1, R13 ;  /* 0x00000001040a7824 */ /* 0x001fc600078e020d */
[----:B-1----:R-:W-:Y:S02]  /*14b0*/  LEA R12, R11, UR4, 0x2 ;  /* 0x000000040b0c7c11 */ /* 0x002fe4000f8e10ff */
[----:B------:R-:W-:-:S04]  /*14c0*/  LEA R10, R10, UR4, 0x2 ;  /* 0x000000040a0a7c11 */ /* 0x000fc8000f8e10ff */
[----:B------:R-:W-:Y:S04]  /*14d0*/  LDS R12, [R12] ;  /* 0x000000000c0c7984 */ /* 0x000fe80000000800 */
[----:B------:R-:W0:Y:S02]  /*14e0*/  LDS R11, [R10] ;  /* 0x000000000a0b7984 */ /* 0x000e240000000800 */
[----:B0-----:R-:W-:-:S05]  /*14f0*/  FADD R11, R11, R12 ;  /* 0x0000000c0b0b7221 */ /* 0x001fca0000000000 */
[----:B------:R2:W-:Y:S02]  /*1500*/  STS [R10], R11 ;  /* 0x0000000b0a007388 */ /* 0x0005e40000000800 */
.L_x_71:
[----:B------:R-:W-:Y:S05]  /*1510*/  BSYNC.RECONVERGENT B0 ;  /* 0x0000000000007941 */ /* 0x000fea0003800200 */
.L_x_70:
[----:B------:R-:W-:Y:S01]  /*1520*/  BAR.SYNC.DEFER_BLOCKING 0x0 ;  /* 0x0000000000007b1d */ /* 0x000fe20000010000 */
[----:B------:R-:W-:-:S13]  /*1530*/  ISETP.GT.U32.AND P2, PT, R9, 0x3, PT ;  /* 0x000000030900780c */ /* 0x000fda0003f44070 */
[----:B------:R-:W-:Y:S05]  /*1540*/  @P2 BRA `(.L_x_76) ;  /* 0xfffffff800502947 */ /* 0x000fea000383ffff */
.L_x_69:
[----:B------:R-:W-:-:S13]  /*1550*/  ISETP.NE.OR P0, PT, R3, RZ, !P0 ;  /* 0x000000ff0300720c */ /* 0x000fda0004705670 */
[----:B------:R-:W-:Y:S05]  /*1560*/  @P0 EXIT ;  /* 0x000000000000094d */ /* 0x000fea0003800000 */
[C---:B------:R-:W-:Y:S01]  /*1570*/  IADD3 R2, PT, PT, R0.reuse, -0x1, RZ ;  /* 0xffffffff00027810 */ /* 0x040fe20007ffe0ff */
[----:B0-----:R-:W-:Y:S01]  /*1580*/  IMAD.MOV.U32 R13, RZ, RZ, RZ ;  /* 0x000000ffff0d7224 */ /* 0x001fe200078e00ff */
[----:B-1----:R-:W-:Y:S02]  /*1590*/  LOP3.LUT R14, R0, 0x7, RZ, 0xc0, !PT ;  /* 0x00000007000e7812 */ /* 0x002fe400078ec0ff */
[----:B------:R-:W-:Y:S02]  /*15a0*/  ISETP.GE.U32.AND P0, PT, R2, 0x7, PT ;  /* 0x000000070200780c */ /* 0x000fe40003f06070 */
[----:B------:R-:W-:-:S11]  /*15b0*/  ISETP.NE.AND P1, PT, R14, RZ, PT ;  /* 0x000000ff0e00720c */ /* 0x000fd60003f25270 */
[----:B------:R-:W-:Y:S05]  /*15c0*/  @!P0 BRA `(.L_x_77) ;  /* 0x0000000000908947 */ /* 0x000fea0003800000 */
[----:B--2---:R-:W0:Y:S01]  /*15d0*/  S2R R5, SR_CgaCtaId ;  /* 0x0000000000057919 */ /* 0x004e220000008800 */
[----:B------:R-:W1:Y:S01]  /*15e0*/  LDC.64 R2, c[0x0][0x388] ;  /* 0x0000e200ff027b82 */ /* 0x000e620000000a00 */
[----:B------:R-:W-:Y:S01]  /*15f0*/  MOV R12, 0x400 ;  /* 0x00000400000c7802 */ /* 0x000fe20000000f00 */
[----:B------:R-:W-:Y:S01]  /*1600*/  IMAD.MOV.U32 R15, RZ, RZ, RZ ;  /* 0x000000ffff0f7224 */ /* 0x000fe200078e00ff */
[----:B------:R-:W-:Y:S02]  /*1610*/  LOP3.LUT R13, R0, 0x7ffffff8, RZ, 0xc0, !PT ;  /* 0x7ffffff8000d7812 */ /* 0x000fe400078ec0ff */
[----:B0-----:R-:W-:-:S07]  /*1620*/  LEA R12, R5, R12, 0x18 ;  /* 0x0000000c050c7211 */ /* 0x001fce00078ec0ff */
.L_x_78:
[C---:B----4-:R-:W-:Y:S01]  /*1630*/  LEA R22, R15.reuse, R12, 0x2 ;  /* 0x0000000c0f167211 */ /* 0x050fe200078e10ff */
[----:B------:R-:W-:Y:S02]  /*1640*/  IMAD R23, R0, UR8, R15 ;  /* 0x0000000800177c24 */ /* 0x000fe4000f8e020f */
[----:B------:R-:W-:Y:S02]  /*1650*/  VIADD R15, R15, 0x8 ;  /* 0x000000080f0f7836 */ /* 0x000fe40000000000 */
[----:B---3--:R-:W0:Y:S01]  /*1660*/  LDS.128 R4, [R22] ;  /* 0x0000000016047984 */ /* 0x008e220000000c00 */
[C---:B------:R-:W-:Y:S01]  /*1670*/  VIADD R19, R23.reuse, 0x1 ;  /* 0x0000000117137836 */ /* 0x040fe20000000000 */
[C---:B------:R-:W-:Y:S01]  /*1680*/  IADD3 R25, PT, PT, R23.reuse, 0x3, RZ ;  /* 0x0000000317197810 */ /* 0x040fe20007ffe0ff */
[C---:B-1----:R-:W-:Y:S01]  /*1690*/  IMAD.WIDE.U32 R16, R23.reuse, 0x4, R2 ;  /* 0x0000000417107825 */ /* 0x042fe200078e0002 */
[----:B------:R-:W1:Y:S01]  /*16a0*/  LDS.128 R8, [R22+0x10] ;  /* 0x0000100016087984 */ /* 0x000e620000000c00 */
[----:B------:R-:W-:-:S02]  /*16b0*/  IADD3 R28, PT, PT, R23, 0x6, RZ ;  /* 0x00000006171c7810 */ /* 0x000fc40007ffe0ff */
[----:B------:R-:W-:Y:S01]  /*16c0*/  IMAD.WIDE.U32 R18, R19, 0x4, R2 ;  /* 0x0000000413127825 */ /* 0x000fe200078e0002 */
[----:B------:R-:W-:-:S03]  /*16d0*/  ISETP.NE.AND P0, PT, R15, R13, PT ;  /* 0x0000000d0f00720c */ /* 0x000fc60003f05270 */
[C---:B------:R-:W-:Y:S02]  /*16e0*/  VIADD R21, R23.reuse, 0x2 ;  /* 0x0000000217157836 */ /* 0x040fe40000000000 */
[C---:B------:R-:W-:Y:S02]  /*16f0*/  VIADD R27, R23.reuse, 0x4 ;  /* 0x00000004171b7836 */ /* 0x040fe40000000000 */
[----:B------:R-:W-:Y:S02]  /*1700*/  VIADD R29, R23, 0x5 ;  /* 0x00000005171d7836 */ /* 0x000fe40000000000 */
[--C-:B------:R-:W-:Y:S01]  /*1710*/  IMAD.WIDE.U32 R20, R21, 0x4, R2.reuse ;  /* 0x0000000415147825 */ /* 0x100fe200078e0002 */
[----:B0-----:R0:W-:Y:S04]  /*1720*/  STG.E desc[UR6][R16.64], R4 ;  /* 0x0000000410007986 */ /* 0x0011e8000c101906 */
[----:B------:R2:W-:Y:S04]  /*1730*/  STG.E desc[UR6][R18.64], R5 ;  /* 0x0000000512007986 */ /* 0x0005e8000c101906 */
[----:B------:R4:W-:Y:S01]  /*1740*/  STG.E desc[UR6][R20.64], R6 ;  /* 0x0000000614007986 */ /* 0x0009e2000c101906 */
[----:B0-----:R-:W-:-:S04]  /*1750*/  IMAD.WIDE.U32 R16, R28, 0x4, R2 ;  /* 0x000000041c107825 */ /* 0x001fc800078e0002 */
[----:B--2---:R-:W-:Y:S02]  /*1760*/  VIADD R5, R23, 0x7 ;  /* 0x0000000717057836 */ /* 0x004fe40000000000 */
[----:B------:R-:W-:-:S04]  /*1770*/  IMAD.WIDE.U32 R22, R25, 0x4, R2 ;  /* 0x0000000419167825 */ /* 0x000fc800078e0002 */
[--C-:B------:R-:W-:Y:S01]  /*1780*/  IMAD.WIDE.U32 R24, R27, 0x4, R2.reuse ;  /* 0x000000041b187825 */ /* 0x100fe200078e0002 */
[----:B------:R4:W-:Y:S03]  /*1790*/  STG.E desc[UR6][R22.64], R7 ;  /* 0x0000000716007986 */ /* 0x0009e6000c101906 */
[--C-:B------:R-:W-:Y:S01]  /*17a0*/  IMAD.WIDE.U32 R26, R29, 0x4, R2.reuse ;  /* 0x000000041d1a7825 */ /* 0x100fe200078e0002 */
[----:B-1----:R4:W-:Y:S03]  /*17b0*/  STG.E desc[UR6][R24.64], R8 ;  /* 0x0000000818007986 */ /* 0x0029e6000c101906 */
[----:B------:R-:W-:Y:S01]  /*17c0*/  IMAD.WIDE.U32 R4, R5, 0x4, R2 ;  /* 0x0000000405047825 */ /* 0x000fe200078e0002 */
[----:B------:R4:W-:Y:S04]  /*17d0*/  STG.E desc[UR6][R26.64], R9 ;  /* 0x000000091a007986 */ /* 0x0009e8000c101906 */
[----:B------:R4:W-:Y:S04]  /*17e0*/  STG.E desc[UR6][R16.64], R10 ;  /* 0x0000000a10007986 */ /* 0x0009e8000c101906 */
[----:B------:R4:W-:Y:S01]  /*17f0*/  STG.E desc[UR6][R4.64], R11 ;  /* 0x0000000b04007986 */ /* 0x0009e2000c101906 */
[----:B------:R-:W-:Y:S05]  /*1800*/  @P0 BRA `(.L_x_78) ;  /* 0xfffffffc00880947 */ /* 0x000fea000383ffff */
.L_x_77:
[----:B------:R-:W-:Y:S05]  /*1810*/  @!P1 EXIT ;  /* 0x000000000000994d */ /* 0x000fea0003800000 */
[----:B------:R-:W-:Y:S02]  /*1820*/  ISETP.GE.U32.AND P0, PT, R14, 0x4, PT ;  /* 0x000000040e00780c */ /* 0x000fe40003f06070 */
[----:B----4-:R-:W-:-:S04]  /*1830*/  LOP3.LUT R16, R0, 0x3, RZ, 0xc0, !PT ;  /* 0x0000000300107812 */ /* 0x010fc800078ec0ff */
[----:B------:R-:W-:-:S07]  /*1840*/  ISETP.NE.AND P1, PT, R16, RZ, PT ;  /* 0x000000ff1000720c */ /* 0x000fce0003f25270 */
[----:B------:R-:W-:Y:S06]  /*1850*/  @!P0 BRA `(.L_x_79) ;  /* 0x0000000000508947 */ /* 0x000fec0003800000 */
[----:B------:R-:W0:Y:S01]  /*1860*/  S2R R3, SR_CgaCtaId ;  /* 0x0000000000037919 */ /* 0x000e220000008800 */
[----:B------:R-:W-:Y:S01]  /*1870*/  MOV R2, 0x400 ;  /* 0x0000040000027802 */ /* 0x000fe20000000f00 */
[----:B--23--:R-:W1:Y:S01]  /*1880*/  LDC.64 R10, c[0x0][0x388] ;  /* 0x0000e200ff0a7b82 */ /* 0x00ce620000000a00 */
[----:B------:R-:W-:-:S04]  /*1890*/  IMAD R5, R0, UR8, R13 ;  /* 0x0000000800057c24 */ /* 0x000fc8000f8e020d */
[C---:B------:R-:W-:Y:S01]  /*18a0*/  VIADD R7, R5.reuse, 0x1 ;  /* 0x0000000105077836 */ /* 0x040fe20000000000 */
[C---:B------:R-:W-:Y:S01]  /*18b0*/  IADD3 R17, PT, PT, R5.reuse, 0x3, RZ ;  /* 0x0000000305117810 */ /* 0x040fe20007ffe0ff */
[C---:B------:R-:W-:Y:S02]  /*18c0*/  VIADD R9, R5.reuse, 0x2 ;  /* 0x0000000205097836 */ /* 0x040fe40000000000 */
[----:B-1----:R-:W-:-:S04]  /*18d0*/  IMAD.WIDE.U32 R4, R5, 0x4, R10 ;  /* 0x0000000405047825 */ /* 0x002fc800078e000a */
[----:B------:R-:W-:Y:S01]  /*18e0*/  IMAD.WIDE.U32 R6, R7, 0x4, R10 ;  /* 0x0000000407067825 */ /* 0x000fe200078e000a */
[----:B0-----:R-:W-:-:S03]  /*18f0*/  LEA R2, R3, R2, 0x18 ;  /* 0x0000000203027211 */ /* 0x001fc600078ec0ff */
[----:B------:R-:W-:Y:S01]  /*1900*/  IMAD.WIDE.U32 R8, R9, 0x4, R10 ;  /* 0x0000000409087825 */ /* 0x000fe200078e000a */
[----:B------:R-:W-:-:S03]  /*1910*/  LEA R12, R13, R2, 0x2 ;  /* 0x000000020d0c7211 */ /* 0x000fc600078e10ff */
[----:B------:R-:W-:Y:S02]  /*1920*/  IMAD.WIDE.U32 R10, R17, 0x4, R10 ;  /* 0x00000004110a7825 */ /* 0x000fe400078e000a */
[----:B------:R-:W0:Y:S02]  /*1930*/  LDS.64 R2, [R12] ;  /* 0x000000000c027984 */ /* 0x000e240000000a00 */
[----:B------:R-:W-:Y:S02]  /*1940*/  VIADD R13, R13, 0x4 ;  /* 0x000000040d0d7836 */ /* 0x000fe40000000000 */
[----:B------:R-:W1:Y:S04]  /*1950*/  LDS.64 R14, [R12+0x8] ;  /* 0x000008000c0e7984 */ /* 0x000e680000000a00 */
[----:B0-----:R0:W-:Y:S04]  /*1960*/  STG.E desc[UR6][R4.64], R2 ;  /* 0x0000000204007986 */ /* 0x0011e8000c101906 */
[----:B------:R0:W-:Y:S04]  /*1970*/  STG.E desc[UR6][R6.64], R3 ;  /* 0x0000000306007986 */ /* 0x0001e8000c101906 */
[----:B-1----:R0:W-:Y:S04]  /*1980*/  STG.E desc[UR6][R8.64], R14 ;  /* 0x0000000e08007986 */ /* 0x0021e8000c101906 */
[----:B------:R0:W-:Y:S02]  /*1990*/  STG.E desc[UR6][R10.64], R15 ;  /* 0x0000000f0a007986 */ /* 0x0001e4000c101906 */
.L_x_79:
[----:B------:R-:W-:Y:S05]  /*19a0*/  @!P1 EXIT ;  /* 0x000000000000994d */ /* 0x000fea0003800000 */
[----:B------:R-:W-:Y:S02]  /*19b0*/  ISETP.NE.AND P1, PT, R16, 0x1, PT ;  /* 0x000000011000780c */ /* 0x000fe40003f25270 */
[----:B0-----:R-:W-:-:S04]  /*19c0*/  LOP3.LUT R2, R0, 0x1, RZ, 0xc0, !PT ;  /* 0x0000000100027812 */ /* 0x001fc800078ec0ff */
[----:B------:R-:W-:-:S07]  /*19d0*/  ISETP.NE.U32.AND P0, PT, R2, 0x1, PT ;  /* 0x000000010200780c */ /* 0x000fce0003f05070 */
[----:B------:R-:W-:Y:S06]  /*19e0*/  @!P1 BRA `(.L_x_80) ;  /* 0x0000000000349947 */ /* 0x000fec0003800000 */
[----:B------:R-:W0:Y:S01]  /*19f0*/  S2R R3, SR_CgaCtaId ;  /* 0x0000000000037919 */ /* 0x000e220000008800 */
[----:B------:R-:W-:Y:S01]  /*1a00*/  MOV R2, 0x400 ;  /* 0x0000040000027802 */ /* 0x000fe20000000f00 */
[----:B--2---:R-:W-:-:S05]  /*1a10*/  IMAD R5, R0, UR8, R13 ;  /* 0x0000000800057c24 */ /* 0x004fca000f8e020d */
[----:B------:R-:W-:Y:S02]  /*1a20*/  IADD3 R9, PT, PT, R5, 0x1, RZ ;  /* 0x0000000105097810 */ /* 0x000fe40007ffe0ff */
[----:B0-----:R-:W-:-:S05]  /*1a30*/  LEA R2, R3, R2, 0x18 ;  /* 0x0000000203027211 */ /* 0x001fca00078ec0ff */
[C---:B---3--:R-:W-:Y:S02]  /*1a40*/  IMAD R6, R13.reuse, 0x4, R2 ;  /* 0x000000040d067824 */ /* 0x048fe400078e0202 */
[----:B------:R-:W0:Y:S01]  /*1a50*/  LDC.64 R2, c[0x0][0x388] ;  /* 0x0000e200ff027b82 */ /* 0x000e220000000a00 */
[----:B------:R-:W-:-:S03]  /*1a60*/  VIADD R13, R13, 0x2 ;  /* 0x000000020d0d7836 */ /* 0x000fc60000000000 */
[----:B------:R-:W1:Y:S01]  /*1a70*/  LDS.64 R6, [R6] ;  /* 0x0000000006067984 */ /* 0x000e620000000a00 */
[----:B0-----:R-:W-:-:S04]  /*1a80*/  IMAD.WIDE.U32 R4, R5, 0x4, R2 ;  /* 0x0000000405047825 */ /* 0x001fc800078e0002 */
[----:B------:R-:W-:Y:S01]  /*1a90*/  IMAD.WIDE.U32 R2, R9, 0x4, R2 ;  /* 0x0000000409027825 */ /* 0x000fe200078e0002 */
[----:B-1----:R0:W-:Y:S04]  /*1aa0*/  STG.E desc[UR6][R4.64], R6 ;  /* 0x0000000604007986 */ /* 0x0021e8000c101906 */
[----:B------:R0:W-:Y:S02]  /*1ab0*/  STG.E desc[UR6][R2.64], R7 ;  /* 0x0000000702007986 */ /* 0x0001e4000c101906 */
.L_x_80:
[----:B------:R-:W-:Y:S05]  /*1ac0*/  @P0 EXIT ;  /* 0x000000000000094d */ /* 0x000fea0003800000 */
[----:B0-----:R-:W0:Y:S01]  /*1ad0*/  S2R R3, SR_CgaCtaId ;  /* 0x0000000000037919 */ /* 0x001e220000008800 */
[----:B------:R-:W-:-:S04]  /*1ae0*/  MOV R2, 0x400 ;  /* 0x0000040000027802 */ /* 0x000fc80000000f00 */
[----:B0-----:R-:W-:-:S04]  /*1af0*/  LEA R2, R3, R2, 0x18 ;  /* 0x0000000203027211 */ /* 0x001fc800078ec0ff */
[----:B------:R-:W-:Y:S01]  /*1b00*/  LEA R4, R13, R2, 0x2 ;  /* 0x000000020d047211 */ /* 0x000fe200078e10ff */
[----:B------:R-:W-:Y:S01]  /*1b10*/  IMAD R13, R0, UR8, R13 ;  /* 0x00000008000d7c24 */ /* 0x000fe2000f8e020d */
[----:B------:R-:W0:Y:S03]  /*1b20*/  LDC.64 R2, c[0x0][0x388] ;  /* 0x0000e200ff027b82 */ /* 0x000e260000000a00 */
[----:B--2---:R-:W1:Y:S01]  /*1b30*/  LDS R5, [R4] ;  /* 0x0000000004057984 */ /* 0x004e620000000800 */
[----:B0-----:R-:W-:-:S05]  /*1b40*/  IMAD.WIDE.U32 R2, R13, 0x4, R2 ;  /* 0x000000040d027825 */ /* 0x001fca00078e0002 */
[----:B-1----:R-:W-:Y:S01]  /*1b50*/  STG.E desc[UR6][R2.64], R5 ;  /* 0x0000000502007986 */ /* 0x002fe2000c101906 */
[----:B------:R-:W-:Y:S05]  /*1b60*/  EXIT ;  /* 0x000000000000794d */ /* 0x000fea0003800000 */
.L_x_81:
        /* <DEDUP_REMOVED lines=9> */
.L_x_85:


//--------------------- .nv.shared._Z10maxs_intraiPiPfS0_S0_S_i --------------------------
	.section	.nv.shared._Z10maxs_intraiPiPfS0_S0_S_i,"aw",@nobits
	.sectionflags	@""
	.align	4
.nv.shared._Z10maxs_intraiPiPfS0_S0_S_i:
	.zero		12376


//--------------------- .nv.shared.reserved.0     --------------------------
	.section	.nv.shared.reserved.0,"aw",@nobits
	.weak		__nv_reservedSMEM_offset_0_alias
	.size		__nv_reservedSMEM_offset_0_alias, 0, 64
	.other		__nv_reservedSMEM_offset_0_alias,@"STO_CUDA_RESERVED_SHARED STV_DEFAULT"
__nv_reservedSMEM_offset_0_alias:
	.zero		0
	.zero		64


//--------------------- .nv.shared._Z9centroidsiPfS_Pii --------------------------
	.section	.nv.shared._Z9centroidsiPfS_Pii,"aw",@nobits
	.sectionflags	@""
	.align	4
.nv.shared._Z9centroidsiPfS_Pii:
	.zero		11264


//--------------------- .nv.constant0._Z10maxs_intraiPiPfS0_S0_S_i --------------------------
	.section	.nv.constant0._Z10maxs_intraiPiPfS0_S0_S_i,"a",@progbits
	.sectionflags	@""
	.align	4
.nv.constant0._Z10maxs_intraiPiPfS0_S0_S_i:
	.zero		948


//--------------------- .nv.constant0._Z9centroidsiPfS_Pii --------------------------
	.section	.nv.constant0._Z9centroidsiPfS_Pii,"a",@progbits
	.sectionflags	@""
	.align	4
.nv.constant0._Z9centroidsiPfS_Pii:
	.zero		932


//--------------------- SYMBOLS --------------------------

	.type		.nv.reservedSmem.offset0,@object
	.size		.nv.reservedSmem.offset0,0x4
	.type		.nv.reservedSmem.cap,@object
	.size		.nv.reservedSmem.cap,0x4
